	.target	sm_100a

	.elftype	@"ET_EXEC"


//--------------------- .note.nv.tkinfo           --------------------------
	.section	.note.nv.tkinfo,"",@"SHT_NOTE"
	.sectionflags	@"SHF_NOTE_NV_TKINFO"
	.tkinfo
        /*0018*/ 	.word	0x00000002
        /*0030*/ 	.string	""
        /*0030*/ 	.string	"ptxas"
        /*0030*/ 	.string	"Cuda compilation tools, release 13.0, V13.0.88"
        /*0030*/ 	.string	"Build cuda_13.0.r13.0/compiler.36424714_0"
        /*0030*/ 	.string	"-arch sm_100a -m 64 "



//--------------------- .note.nv.cuinfo           --------------------------
	.section	.note.nv.cuinfo,"",@"SHT_NOTE"
	.sectionflags	@"SHF_NOTE_NV_CUINFO"
        /*0018*/ 	.short	0x0002
        /*001a*/ 	.short	0x0064
        /*001c*/ 	.short	0x0082
	.zero		2


//--------------------- .nv.info                  --------------------------
	.section	.nv.info,"",@"SHT_CUDA_INFO"
	.align	4


	//----- nvinfo : EIATTR_REGCOUNT
	.align		4
        /*0000*/ 	.byte	0x04, 0x2f
        /*0002*/ 	.short	(.L_19 - .L_18)
	.align		4
.L_18:
        /*0004*/ 	.word	index@(_ZN7cutlass13device_kernelINS_4gemm6kernel13GemmUniversalIN4cute5tupleIJiiiiEEENS1_10collective13CollectiveMmaINS1_35MainloopSm100TmaUmmaWarpSpecializedILi18ELi2ELi4ENS5_IJNS4_1CILi2EEENSA_ILi1EEESC_EEEEENS5_IJNSA_ILi64EEENSA_ILi32EEENSA_ILi128EEEEEENS_12float_e4m3_tENS5_IJlSC_lEEESJ_SK_NS4_8TiledMMAINS4_8MMA_AtomIJNS4_10MMA_TraitsINS4_19SM100_MMA_F8F6F4_SSEJSJ_SJ_fSF_SG_NS4_17integral_constantINS4_4UMMA5MajorELSR_0EEESS_NSP_INSQ_7ScaleInELST_0EEESU_EEEEEENS4_6LayoutINS5_IJSC_SC_SC_EEENS5_IJNSA_ILi0EEESZ_SZ_EEEEENS5_IJNS4_10UnderscoreES12_S12_EEEEENS4_13SM90_TMA_LOADENS4_14ComposedLayoutINS4_7SwizzleILi3ELi4ELi3EEENS4_18smem_ptr_flag_bitsILi8EEENSX_INS5_IJNSA_ILi8EEESH_EEENS5_IJSH_SC_EEEEEEEvNS4_8identityENS4_23SM90_TMA_LOAD_MULTICASTES1F_vS1G_EENS_8epilogue10collective18CollectiveEpilogueINS1J_23Sm100TmaWarpSpecializedILi1ELi1ELi16ELb0ELb0EEEJSI_NS5_IJNSX_ISF_SC_EENSX_ISG_SC_EEEEESJ_SK_SJ_SK_NS1J_6fusion15FusionCallbacksIS1N_NS1R_17LinearCombinationISJ_fSJ_fLNS_15FloatRoundStyleE2EEESI_S1Q_JEEENS4_5SM1004TMEM4LOAD26SM100_TMEM_LOAD_16dp32b16xES15_NS16_INS17_ILi1ELi4ELi3EEES1A_NSX_INS5_IJS1B_SG_EEENS5_IJSG_SC_EEEEEEENS4_39AutoVectorizingCopyWithAssumedAlignmentILi128EEENS4_14SM90_TMA_STOREES25_S27_S27_EEEvvEEEEvNT_6ParamsE)
        /*0008*/ 	.word	0x00000038


	//----- nvinfo : EIATTR_FRAME_SIZE
	.align		4
.L_19:
        /*000c*/ 	.byte	0x04, 0x11
        /*000e*/ 	.short	(.L_21 - .L_20)
	.align		4
.L_20:
        /*0010*/ 	.word	index@($__internal_2_$__cuda_sm10x_tcgen05_guardrail_trap_unallocated_columns_being_dealloced)
        /*0014*/ 	.word	0x00000000


	//----- nvinfo : EIATTR_FRAME_SIZE
	.align		4
.L_21:
        /*0018*/ 	.byte	0x04, 0x11
        /*001a*/ 	.short	(.L_23 - .L_22)
	.align		4
.L_22:
        /*001c*/ 	.word	index@($__internal_1_$__cuda_sm10x_tcgen05_guardrail_trap_phase_invalid_during_alloc)
        /*0020*/ 	.word	0x00000000


	//----- nvinfo : EIATTR_FRAME_SIZE
	.align		4
.L_23:
        /*0024*/ 	.byte	0x04, 0x11
        /*0026*/ 	.short	(.L_25 - .L_24)
	.align		4
.L_24:
        /*0028*/ 	.word	index@($__internal_0_$__cuda_sm10x_tcgen05_guardrail_trap_col_being_dealloced_not_returned_by_alloc)
        /*002c*/ 	.word	0x00000000


	//----- nvinfo : EIATTR_FRAME_SIZE
	.align		4
.L_25:
        /*0030*/ 	.byte	0x04, 0x11
        /*0032*/ 	.short	(.L_27 - .L_26)
	.align		4
.L_26:
        /*0034*/ 	.word	index@(_ZN7cutlass13device_kernelINS_4gemm6kernel13GemmUniversalIN4cute5tupleIJiiiiEEENS1_10collective13CollectiveMmaINS1_35MainloopSm100TmaUmmaWarpSpecializedILi18ELi2ELi4ENS5_IJNS4_1CILi2EEENSA_ILi1EEESC_EEEEENS5_IJNSA_ILi64EEENSA_ILi32EEENSA_ILi128EEEEEENS_12float_e4m3_tENS5_IJlSC_lEEESJ_SK_NS4_8TiledMMAINS4_8MMA_AtomIJNS4_10MMA_TraitsINS4_19SM100_MMA_F8F6F4_SSEJSJ_SJ_fSF_SG_NS4_17integral_constantINS4_4UMMA5MajorELSR_0EEESS_NSP_INSQ_7ScaleInELST_0EEESU_EEEEEENS4_6LayoutINS5_IJSC_SC_SC_EEENS5_IJNSA_ILi0EEESZ_SZ_EEEEENS5_IJNS4_10UnderscoreES12_S12_EEEEENS4_13SM90_TMA_LOADENS4_14ComposedLayoutINS4_7SwizzleILi3ELi4ELi3EEENS4_18smem_ptr_flag_bitsILi8EEENSX_INS5_IJNSA_ILi8EEESH_EEENS5_IJSH_SC_EEEEEEEvNS4_8identityENS4_23SM90_TMA_LOAD_MULTICASTES1F_vS1G_EENS_8epilogue10collective18CollectiveEpilogueINS1J_23Sm100TmaWarpSpecializedILi1ELi1ELi16ELb0ELb0EEEJSI_NS5_IJNSX_ISF_SC_EENSX_ISG_SC_EEEEESJ_SK_SJ_SK_NS1J_6fusion15FusionCallbacksIS1N_NS1R_17LinearCombinationISJ_fSJ_fLNS_15FloatRoundStyleE2EEESI_S1Q_JEEENS4_5SM1004TMEM4LOAD26SM100_TMEM_LOAD_16dp32b16xES15_NS16_INS17_ILi1ELi4ELi3EEES1A_NSX_INS5_IJS1B_SG_EEENS5_IJSG_SC_EEEEEEENS4_39AutoVectorizingCopyWithAssumedAlignmentILi128EEENS4_14SM90_TMA_STOREES25_S27_S27_EEEvvEEEEvNT_6ParamsE)
        /*0038*/ 	.word	0x00000000


	//----- nvinfo : EIATTR_MIN_STACK_SIZE
	.align		4
.L_27:
        /*003c*/ 	.byte	0x04, 0x12
        /*003e*/ 	.short	(.L_29 - .L_28)
	.align		4
.L_28:
        /*0040*/ 	.word	index@(_ZN7cutlass13device_kernelINS_4gemm6kernel13GemmUniversalIN4cute5tupleIJiiiiEEENS1_10collective13CollectiveMmaINS1_35MainloopSm100TmaUmmaWarpSpecializedILi18ELi2ELi4ENS5_IJNS4_1CILi2EEENSA_ILi1EEESC_EEEEENS5_IJNSA_ILi64EEENSA_ILi32EEENSA_ILi128EEEEEENS_12float_e4m3_tENS5_IJlSC_lEEESJ_SK_NS4_8TiledMMAINS4_8MMA_AtomIJNS4_10MMA_TraitsINS4_19SM100_MMA_F8F6F4_SSEJSJ_SJ_fSF_SG_NS4_17integral_constantINS4_4UMMA5MajorELSR_0EEESS_NSP_INSQ_7ScaleInELST_0EEESU_EEEEEENS4_6LayoutINS5_IJSC_SC_SC_EEENS5_IJNSA_ILi0EEESZ_SZ_EEEEENS5_IJNS4_10UnderscoreES12_S12_EEEEENS4_13SM90_TMA_LOADENS4_14ComposedLayoutINS4_7SwizzleILi3ELi4ELi3EEENS4_18smem_ptr_flag_bitsILi8EEENSX_INS5_IJNSA_ILi8EEESH_EEENS5_IJSH_SC_EEEEEEEvNS4_8identityENS4_23SM90_TMA_LOAD_MULTICASTES1F_vS1G_EENS_8epilogue10collective18CollectiveEpilogueINS1J_23Sm100TmaWarpSpecializedILi1ELi1ELi16ELb0ELb0EEEJSI_NS5_IJNSX_ISF_SC_EENSX_ISG_SC_EEEEESJ_SK_SJ_SK_NS1J_6fusion15FusionCallbacksIS1N_NS1R_17LinearCombinationISJ_fSJ_fLNS_15FloatRoundStyleE2EEESI_S1Q_JEEENS4_5SM1004TMEM4LOAD26SM100_TMEM_LOAD_16dp32b16xES15_NS16_INS17_ILi1ELi4ELi3EEES1A_NSX_INS5_IJS1B_SG_EEENS5_IJSG_SC_EEEEEEENS4_39AutoVectorizingCopyWithAssumedAlignmentILi128EEENS4_14SM90_TMA_STOREES25_S27_S27_EEEvvEEEEvNT_6ParamsE)
        /*0044*/ 	.word	0x00000000
.L_29:


//--------------------- .nv.compat                --------------------------
	.section	.nv.compat,"",@"SHT_CUDA_COMPAT_INFO"
	.align	4
        /*0000*/ 	.byte	0x02, 0x09, 0x01, 0x00, 0x02, 0x02, 0x02, 0x00, 0x02, 0x05, 0x05, 0x00, 0x03, 0x07, 0x01, 0x01
        /*0010*/ 	.byte	0x02, 0x03, 0x01, 0x00, 0x02, 0x06, 0x01, 0x00, 0x04, 0x0b, 0x08, 0x00, 0x09, 0x00, 0x00, 0x00
        /*0020*/ 	.byte	0x00, 0x00, 0x00, 0x00


//--------------------- .nv.info._ZN7cutlass13device_kernelINS_4gemm6kernel13GemmUniversalIN4cute5tupleIJiiiiEEENS1_10collective13CollectiveMmaINS1_35MainloopSm100TmaUmmaWarpSpecializedILi18ELi2ELi4ENS5_IJNS4_1CILi2EEENSA_ILi1EEESC_EEEEENS5_IJNSA_ILi64EEENSA_ILi32EEENSA_ILi128EEEEEENS_12float_e4m3_tENS5_IJlSC_lEEESJ_SK_NS4_8TiledMMAINS4_8MMA_AtomIJNS4_10MMA_TraitsINS4_19SM100_MMA_F8F6F4_SSEJSJ_SJ_fSF_SG_NS4_17integral_constantINS4_4UMMA5MajorELSR_0EEESS_NSP_INSQ_7ScaleInELST_0EEESU_EEEEEENS4_6LayoutINS5_IJSC_SC_SC_EEENS5_IJNSA_ILi0EEESZ_SZ_EEEEENS5_IJNS4_10UnderscoreES12_S12_EEEEENS4_13SM90_TMA_LOADENS4_14ComposedLayoutINS4_7SwizzleILi3ELi4ELi3EEENS4_18smem_ptr_flag_bitsILi8EEENSX_INS5_IJNSA_ILi8EEESH_EEENS5_IJSH_SC_EEEEEEEvNS4_8identityENS4_23SM90_TMA_LOAD_MULTICASTES1F_vS1G_EENS_8epilogue10collective18CollectiveEpilogueINS1J_23Sm100TmaWarpSpecializedILi1ELi1ELi16ELb0ELb0EEEJSI_NS5_IJNSX_ISF_SC_EENSX_ISG_SC_EEEEESJ_SK_SJ_SK_NS1J_6fusion15FusionCallbacksIS1N_NS1R_17LinearCombinationISJ_fSJ_fLNS_15FloatRoundStyleE2EEESI_S1Q_JEEENS4_5SM1004TMEM4LOAD26SM100_TMEM_LOAD_16dp32b16xES15_NS16_INS17_ILi1ELi4ELi3EEES1A_NSX_INS5_IJS1B_SG_EEENS5_IJSG_SC_EEEEEEENS4_39AutoVectorizingCopyWithAssumedAlignmentILi128EEENS4_14SM90_TMA_STOREES25_S27_S27_EEEvvEEEEvNT_6ParamsE --------------------------
	.section	.nv.info._ZN7cutlass13device_kernelINS_4gemm6kernel13GemmUniversalIN4cute5tupleIJiiiiEEENS1_10collective13CollectiveMmaINS1_35MainloopSm100TmaUmmaWarpSpecializedILi18ELi2ELi4ENS5_IJNS4_1CILi2EEENSA_ILi1EEESC_EEEEENS5_IJNSA_ILi64EEENSA_ILi32EEENSA_ILi128EEEEEENS_12float_e4m3_tENS5_IJlSC_lEEESJ_SK_NS4_8TiledMMAINS4_8MMA_AtomIJNS4_10MMA_TraitsINS4_19SM100_MMA_F8F6F4_SSEJSJ_SJ_fSF_SG_NS4_17integral_constantINS4_4UMMA5MajorELSR_0EEESS_NSP_INSQ_7ScaleInELST_0EEESU_EEEEEENS4_6LayoutINS5_IJSC_SC_SC_EEENS5_IJNSA_ILi0EEESZ_SZ_EEEEENS5_IJNS4_10UnderscoreES12_S12_EEEEENS4_13SM90_TMA_LOADENS4_14ComposedLayoutINS4_7SwizzleILi3ELi4ELi3EEENS4_18smem_ptr_flag_bitsILi8EEENSX_INS5_IJNSA_ILi8EEESH_EEENS5_IJSH_SC_EEEEEEEvNS4_8identityENS4_23SM90_TMA_LOAD_MULTICASTES1F_vS1G_EENS_8epilogue10collective18CollectiveEpilogueINS1J_23Sm100TmaWarpSpecializedILi1ELi1ELi16ELb0ELb0EEEJSI_NS5_IJNSX_ISF_SC_EENSX_ISG_SC_EEEEESJ_SK_SJ_SK_NS1J_6fusion15FusionCallbacksIS1N_NS1R_17LinearCombinationISJ_fSJ_fLNS_15FloatRoundStyleE2EEESI_S1Q_JEEENS4_5SM1004TMEM4LOAD26SM100_TMEM_LOAD_16dp32b16xES15_NS16_INS17_ILi1ELi4ELi3EEES1A_NSX_INS5_IJS1B_SG_EEENS5_IJSG_SC_EEEEEEENS4_39AutoVectorizingCopyWithAssumedAlignmentILi128EEENS4_14SM90_TMA_STOREES25_S27_S27_EEEvvEEEEvNT_6ParamsE,"",@"SHT_CUDA_INFO"
	.sectionflags	@""
	.align	4


	//----- nvinfo : EIATTR_CUDA_API_VERSION
	.align		4
        /*0000*/ 	.byte	0x04, 0x37
        /*0002*/ 	.short	(.L_31 - .L_30)
.L_30:
        /*0004*/ 	.word	0x00000082


	//----- nvinfo : EIATTR_KPARAM_INFO
	.align		4
.L_31:
        /*0008*/ 	.byte	0x04, 0x17
        /*000a*/ 	.short	(.L_33 - .L_32)
.L_32:
        /*000c*/ 	.word	0x00000000
        /*0010*/ 	.short	0x0000
        /*0012*/ 	.short	0x0000
        /*0014*/ 	.byte	0x00, 0xf0, 0x01, 0x20


	//----- nvinfo : EIATTR_AT_ENTRY_FRAGMENTS
	.align		4
.L_33:
        /*0018*/ 	.byte	0x04, 0x4f
        /*001a*/ 	.short	(.L_35 - .L_34)


	//   ....[0]....
.L_34:
        /*001c*/ 	.word	0x00000006


	//----- nvinfo : EIATTR_RESERVED_SMEM_USED
	.align		4
.L_35:
        /*0020*/ 	.byte	0x01, 0x41
	.zero		2


	//----- nvinfo : EIATTR_SPARSE_MMA_MASK
	.align		4
        /*0024*/ 	.byte	0x03, 0x50
        /*0026*/ 	.short	0x0000


	//----- nvinfo : EIATTR_TCGEN05_1CTA_USED
	.align		4
        /*0028*/ 	.byte	0x01, 0x51
	.zero		2


	//----- nvinfo : EIATTR_MAXREG_COUNT
	.align		4
        /*002c*/ 	.byte	0x03, 0x1b
        /*002e*/ 	.short	0x00ff


	//----- nvinfo : EIATTR_NUM_BARRIERS
	.align		4
        /*0030*/ 	.byte	0x02, 0x4c
        /*0032*/ 	.byte	0x07
	.zero		1


	//----- nvinfo : EIATTR_EXTERNS
	.align		4
        /*0034*/ 	.byte	0x04, 0x0f
        /*0036*/ 	.short	(.L_37 - .L_36)


	//   ....[0]....
	.align		4
.L_36:
        /*0038*/ 	.word	index@(__assertfail)


	//----- nvinfo : EIATTR_MERCURY_ISA_VERSION
	.align		4
.L_37:
        /*003c*/ 	.byte	0x03, 0x5f
        /*003e*/ 	.short	0x0101


	//----- nvinfo : EIATTR_INT_WARP_WIDE_INSTR_OFFSETS
	.align		4
        /*0040*/ 	.byte	0x04, 0x31
        /*0042*/ 	.short	(.L_39 - .L_38)


	//   ....[0]....
.L_38:
        /*0044*/ 	.word	0x00004590


	//   ....[1]....
        /*0048*/ 	.word	0x000045c0


	//   ....[2]....
        /*004c*/ 	.word	0x000045e0


	//   ....[3]....
        /*0050*/ 	.word	0x000051c0


	//   ....[4]....
        /*0054*/ 	.word	0x00005270


	//----- nvinfo : EIATTR_COOP_GROUP_MASK_REGIDS
	.align		4
.L_39:
        /*0058*/ 	.byte	0x04, 0x29
        /*005a*/ 	.short	(.L_41 - .L_40)


	//   ....[0]....
.L_40:
        /*005c*/ 	.word	0xffffffff


	//   ....[1]....
        /*0060*/ 	.word	0xffffffff


	//   ....[2]....
        /*0064*/ 	.word	0xffffffff


	//   ....[3]....
        /*0068*/ 	.word	0xffffffff


	//   ....[4]....
        /*006c*/ 	.word	0xffffffff


	//   ....[5]....
        /*0070*/ 	.word	0xffffffff


	//   ....[6]....
        /*0074*/ 	.word	0xffffffff


	//   ....[7]....
        /*0078*/ 	.word	0xffffffff


	//   ....[8]....
        /*007c*/ 	.word	0xffffffff


	//   ....[9]....
        /*0080*/ 	.word	0xffffffff


	//   ....[10]....
        /*0084*/ 	.word	0xffffffff


	//   ....[11]....
        /*0088*/ 	.word	0xffffffff


	//   ....[12]....
        /*008c*/ 	.word	0xffffffff


	//   ....[13]....
        /*0090*/ 	.word	0xffffffff


	//----- nvinfo : EIATTR_COOP_GROUP_INSTR_OFFSETS
	.align		4
.L_41:
        /*0094*/ 	.byte	0x04, 0x28
        /*0096*/ 	.short	(.L_43 - .L_42)


	//   ....[0]....
.L_42:
        /*0098*/ 	.word	0x00000080


	//   ....[1]....
        /*009c*/ 	.word	0x000004e0


	//   ....[2]....
        /*00a0*/ 	.word	0x00000860


	//   ....[3]....
        /*00a4*/ 	.word	0x000009a0


	//   ....[4]....
        /*00a8*/ 	.word	0x00000aa0


	//   ....[5]....
        /*00ac*/ 	.word	0x00000c10


	//   ....[6]....
        /*00b0*/ 	.word	0x00000db0


	//   ....[7]....
        /*00b4*/ 	.word	0x00000f70


	//   ....[8]....
        /*00b8*/ 	.word	0x00002100


	//   ....[9]....
        /*00bc*/ 	.word	0x00003780


	//   ....[10]....
        /*00c0*/ 	.word	0x00003990


	//   ....[11]....
        /*00c4*/ 	.word	0x000039c0


	//   ....[12]....
        /*00c8*/ 	.word	0x00004470


	//   ....[13]....
        /*00cc*/ 	.word	0x000046a0


	//----- nvinfo : EIATTR_VRC_CTA_INIT_COUNT
	.align		4
.L_43:
        /*00d0*/ 	.byte	0x02, 0x4a
        /*00d2*/ 	.byte	0x80
	.zero		1


	//----- nvinfo : EIATTR_SYSCALL_OFFSETS
	.align		4
        /*00d4*/ 	.byte	0x04, 0x46
        /*00d6*/ 	.short	(.L_45 - .L_44)


	//   ....[0]....
.L_44:
        /*00d8*/ 	.word	0x00005d90


	//   ....[1]....
        /*00dc*/ 	.word	0x00005ed0


	//   ....[2]....
        /*00e0*/ 	.word	0x00006600


	//----- nvinfo : EIATTR_MBARRIER_INSTR_OFFSETS
	.align		4
.L_45:
        /*00e4*/ 	.byte	0x04, 0x39
        /*00e6*/ 	.short	(.L_47 - .L_46)


	//   ....[0]....
.L_46:
        /*00e8*/ 	.word	0x00000600
        /*00ec*/ 	.word	0x000000ff
        /*00f0*/ 	.word	0x00000000
        /*00f4*/ 	.short	0x0100
        /*00f6*/ 	.byte	0x04
	.zero		1


	//   ....[1]....
        /*00f8*/ 	.word	0x00000610
        /*00fc*/ 	.word	0x000000ff
        /*0100*/ 	.word	0x00000090
        /*0104*/ 	.short	0x0100
        /*0106*/ 	.byte	0x04
	.zero		1


	//   ....[2]....
        /*0108*/ 	.word	0x00000620
        /*010c*/ 	.word	0x000000ff
        /*0110*/ 	.word	0x00000008
        /*0114*/ 	.short	0x0100
        /*0116*/ 	.byte	0x04
	.zero		1


	//   ....[3]....
        /*0118*/ 	.word	0x00000630
        /*011c*/ 	.word	0x000000ff
        /*0120*/ 	.word	0x00000098
        /*0124*/ 	.short	0x0100
        /*0126*/ 	.byte	0x04
	.zero		1


	//   ....[4]....
        /*0128*/ 	.word	0x00000640
        /*012c*/ 	.word	0x000000ff
        /*0130*/ 	.word	0x00000010
        /*0134*/ 	.short	0x0100
        /*0136*/ 	.byte	0x04
	.zero		1


	//   ....[5]....
        /*0138*/ 	.word	0x00000650
        /*013c*/ 	.word	0x000000ff
        /*0140*/ 	.word	0x000000a0
        /*0144*/ 	.short	0x0100
        /*0146*/ 	.byte	0x04
	.zero		1


	//   ....[6]....
        /*0148*/ 	.word	0x00000660
        /*014c*/ 	.word	0x000000ff
        /*0150*/ 	.word	0x00000018
        /*0154*/ 	.short	0x0100
        /*0156*/ 	.byte	0x04
	.zero		1


	//   ....[7]....
        /*0158*/ 	.word	0x00000670
        /*015c*/ 	.word	0x000000ff
        /*0160*/ 	.word	0x000000a8
        /*0164*/ 	.short	0x0100
        /*0166*/ 	.byte	0x04
	.zero		1


	//   ....[8]....
        /*0168*/ 	.word	0x00000680
        /*016c*/ 	.word	0x000000ff
        /*0170*/ 	.word	0x00000020
        /*0174*/ 	.short	0x0100
        /*0176*/ 	.byte	0x04
	.zero		1


	//   ....[9]....
        /*0178*/ 	.word	0x00000690
        /*017c*/ 	.word	0x000000ff
        /*0180*/ 	.word	0x000000b0
        /*0184*/ 	.short	0x0100
        /*0186*/ 	.byte	0x04
	.zero		1


	//   ....[10]....
        /*0188*/ 	.word	0x000006a0
        /*018c*/ 	.word	0x000000ff
        /*0190*/ 	.word	0x00000028
        /*0194*/ 	.short	0x0100
        /*0196*/ 	.byte	0x04
	.zero		1


	//   ....[11]....
        /*0198*/ 	.word	0x000006b0
        /*019c*/ 	.word	0x000000ff
        /*01a0*/ 	.word	0x000000b8
        /*01a4*/ 	.short	0x0100
        /*01a6*/ 	.byte	0x04
	.zero		1


	//   ....[12]....
        /*01a8*/ 	.word	0x000006c0
        /*01ac*/ 	.word	0x000000ff
        /*01b0*/ 	.word	0x00000030
        /*01b4*/ 	.short	0x0100
        /*01b6*/ 	.byte	0x04
	.zero		1


	//   ....[13]....
        /*01b8*/ 	.word	0x000006d0
        /*01bc*/ 	.word	0x000000ff
        /*01c0*/ 	.word	0x000000c0
        /*01c4*/ 	.short	0x0100
        /*01c6*/ 	.byte	0x04
	.zero		1


	//   ....[14]....
        /*01c8*/ 	.word	0x000006e0
        /*01cc*/ 	.word	0x000000ff
        /*01d0*/ 	.word	0x00000038
        /*01d4*/ 	.short	0x0100
        /*01d6*/ 	.byte	0x04
	.zero		1


	//   ....[15]....
        /*01d8*/ 	.word	0x000006f0
        /*01dc*/ 	.word	0x000000ff
        /*01e0*/ 	.word	0x000000c8
        /*01e4*/ 	.short	0x0100
        /*01e6*/ 	.byte	0x04
	.zero		1


	//   ....[16]....
        /*01e8*/ 	.word	0x00000700
        /*01ec*/ 	.word	0x000000ff
        /*01f0*/ 	.word	0x00000040
        /*01f4*/ 	.short	0x0100
        /*01f6*/ 	.byte	0x04
	.zero		1


	//   ....[17]....
        /*01f8*/ 	.word	0x00000710
        /*01fc*/ 	.word	0x000000ff
        /*0200*/ 	.word	0x000000d0
        /*0204*/ 	.short	0x0100
        /*0206*/ 	.byte	0x04
	.zero		1


	//   ....[18]....
        /*0208*/ 	.word	0x00000720
        /*020c*/ 	.word	0x000000ff
        /*0210*/ 	.word	0x00000048
        /*0214*/ 	.short	0x0100
        /*0216*/ 	.byte	0x04
	.zero		1


	//   ....[19]....
        /*0218*/ 	.word	0x00000730
        /*021c*/ 	.word	0x000000ff
        /*0220*/ 	.word	0x000000d8
        /*0224*/ 	.short	0x0100
        /*0226*/ 	.byte	0x04
	.zero		1


	//   ....[20]....
        /*0228*/ 	.word	0x00000740
        /*022c*/ 	.word	0x000000ff
        /*0230*/ 	.word	0x00000050
        /*0234*/ 	.short	0x0100
        /*0236*/ 	.byte	0x04
	.zero		1


	//   ....[21]....
        /*0238*/ 	.word	0x00000750
        /*023c*/ 	.word	0x000000ff
        /*0240*/ 	.word	0x000000e0
        /*0244*/ 	.short	0x0100
        /*0246*/ 	.byte	0x04
	.zero		1


	//   ....[22]....
        /*0248*/ 	.word	0x00000760
        /*024c*/ 	.word	0x000000ff
        /*0250*/ 	.word	0x00000058
        /*0254*/ 	.short	0x0100
        /*0256*/ 	.byte	0x04
	.zero		1


	//   ....[23]....
        /*0258*/ 	.word	0x00000770
        /*025c*/ 	.word	0x000000ff
        /*0260*/ 	.word	0x000000e8
        /*0264*/ 	.short	0x0100
        /*0266*/ 	.byte	0x04
	.zero		1


	//   ....[24]....
        /*0268*/ 	.word	0x00000780
        /*026c*/ 	.word	0x000000ff
        /*0270*/ 	.word	0x00000060
        /*0274*/ 	.short	0x0100
        /*0276*/ 	.byte	0x04
	.zero		1


	//   ....[25]....
        /*0278*/ 	.word	0x00000790
        /*027c*/ 	.word	0x000000ff
        /*0280*/ 	.word	0x000000f0
        /*0284*/ 	.short	0x0100
        /*0286*/ 	.byte	0x04
	.zero		1


	//   ....[26]....
        /*0288*/ 	.word	0x000007a0
        /*028c*/ 	.word	0x000000ff
        /*0290*/ 	.word	0x00000068
        /*0294*/ 	.short	0x0100
        /*0296*/ 	.byte	0x04
	.zero		1


	//   ....[27]....
        /*0298*/ 	.word	0x000007b0
        /*029c*/ 	.word	0x000000ff
        /*02a0*/ 	.word	0x000000f8
        /*02a4*/ 	.short	0x0100
        /*02a6*/ 	.byte	0x04
	.zero		1


	//   ....[28]....
        /*02a8*/ 	.word	0x000007c0
        /*02ac*/ 	.word	0x000000ff
        /*02b0*/ 	.word	0x00000070
        /*02b4*/ 	.short	0x0100
        /*02b6*/ 	.byte	0x04
	.zero		1


	//   ....[29]....
        /*02b8*/ 	.word	0x000007d0
        /*02bc*/ 	.word	0x000000ff
        /*02c0*/ 	.word	0x00000100
        /*02c4*/ 	.short	0x0100
        /*02c6*/ 	.byte	0x04
	.zero		1


	//   ....[30]....
        /*02c8*/ 	.word	0x000007e0
        /*02cc*/ 	.word	0x000000ff
        /*02d0*/ 	.word	0x00000078
        /*02d4*/ 	.short	0x0100
        /*02d6*/ 	.byte	0x04
	.zero		1


	//   ....[31]....
        /*02d8*/ 	.word	0x000007f0
        /*02dc*/ 	.word	0x000000ff
        /*02e0*/ 	.word	0x00000108
        /*02e4*/ 	.short	0x0100
        /*02e6*/ 	.byte	0x04
	.zero		1


	//   ....[32]....
        /*02e8*/ 	.word	0x00000800
        /*02ec*/ 	.word	0x000000ff
        /*02f0*/ 	.word	0x00000080
        /*02f4*/ 	.short	0x0100
        /*02f6*/ 	.byte	0x04
	.zero		1


	//   ....[33]....
        /*02f8*/ 	.word	0x00000810
        /*02fc*/ 	.word	0x000000ff
        /*0300*/ 	.word	0x00000110
        /*0304*/ 	.short	0x0100
        /*0306*/ 	.byte	0x04
	.zero		1


	//   ....[34]....
        /*0308*/ 	.word	0x00000820
        /*030c*/ 	.word	0x000000ff
        /*0310*/ 	.word	0x00000088
        /*0314*/ 	.short	0x0100
        /*0316*/ 	.byte	0x04
	.zero		1


	//   ....[35]....
        /*0318*/ 	.word	0x00000830
        /*031c*/ 	.word	0x000000ff
        /*0320*/ 	.word	0x00000118
        /*0324*/ 	.short	0x0100
        /*0326*/ 	.byte	0x04
	.zero		1


	//   ....[36]....
        /*0328*/ 	.word	0x00000970
        /*032c*/ 	.word	0x000000ff
        /*0330*/ 	.word	0x00000120
        /*0334*/ 	.short	0x0100
        /*0336*/ 	.byte	0x04
	.zero		1


	//   ....[37]....
        /*0338*/ 	.word	0x00000980
        /*033c*/ 	.word	0x000000ff
        /*0340*/ 	.word	0x00000128
        /*0344*/ 	.short	0x0100
        /*0346*/ 	.byte	0x04
	.zero		1


	//   ....[38]....
        /*0348*/ 	.word	0x00000a70
        /*034c*/ 	.word	0x000000ff
        /*0350*/ 	.word	0x00000130
        /*0354*/ 	.short	0x0100
        /*0356*/ 	.byte	0x06
	.zero		1


	//   ....[39]....
        /*0358*/ 	.word	0x00000a80
        /*035c*/ 	.word	0x000000ff
        /*0360*/ 	.word	0x00000138
        /*0364*/ 	.short	0x0100
        /*0366*/ 	.byte	0x06
	.zero		1


	//   ....[40]....
        /*0368*/ 	.word	0x00000bc0
        /*036c*/ 	.word	0x000000ff
        /*0370*/ 	.word	0x00000140
        /*0374*/ 	.short	0x0100
        /*0376*/ 	.byte	0x06
	.zero		1


	//   ....[41]....
        /*0378*/ 	.word	0x00000bd0
        /*037c*/ 	.word	0x000000ff
        /*0380*/ 	.word	0x00000150
        /*0384*/ 	.short	0x0100
        /*0386*/ 	.byte	0x06
	.zero		1


	//   ....[42]....
        /*0388*/ 	.word	0x00000be0
        /*038c*/ 	.word	0x000000ff
        /*0390*/ 	.word	0x00000148
        /*0394*/ 	.short	0x0100
        /*0396*/ 	.byte	0x06
	.zero		1


	//   ....[43]....
        /*0398*/ 	.word	0x00000bf0
        /*039c*/ 	.word	0x000000ff
        /*03a0*/ 	.word	0x00000158
        /*03a4*/ 	.short	0x0100
        /*03a6*/ 	.byte	0x06
	.zero		1


	//   ....[44]....
        /*03a8*/ 	.word	0x00000d20
        /*03ac*/ 	.word	0x000000ff
        /*03b0*/ 	.word	0x00000160
        /*03b4*/ 	.short	0x0100
        /*03b6*/ 	.byte	0x04
	.zero		1


	//   ....[45]....
        /*03b8*/ 	.word	0x00000d30
        /*03bc*/ 	.word	0x000000ff
        /*03c0*/ 	.word	0x00000180
        /*03c4*/ 	.short	0x0100
        /*03c6*/ 	.byte	0x04
	.zero		1


	//   ....[46]....
        /*03c8*/ 	.word	0x00000d40
        /*03cc*/ 	.word	0x000000ff
        /*03d0*/ 	.word	0x00000168
        /*03d4*/ 	.short	0x0100
        /*03d6*/ 	.byte	0x04
	.zero		1


	//   ....[47]....
        /*03d8*/ 	.word	0x00000d50
        /*03dc*/ 	.word	0x000000ff
        /*03e0*/ 	.word	0x00000188
        /*03e4*/ 	.short	0x0100
        /*03e6*/ 	.byte	0x04
	.zero		1


	//   ....[48]....
        /*03e8*/ 	.word	0x00000d60
        /*03ec*/ 	.word	0x000000ff
        /*03f0*/ 	.word	0x00000170
        /*03f4*/ 	.short	0x0100
        /*03f6*/ 	.byte	0x04
	.zero		1


	//   ....[49]....
        /*03f8*/ 	.word	0x00000d70
        /*03fc*/ 	.word	0x000000ff
        /*0400*/ 	.word	0x00000190
        /*0404*/ 	.short	0x0100
        /*0406*/ 	.byte	0x04
	.zero		1


	//   ....[50]....
        /*0408*/ 	.word	0x00000d80
        /*040c*/ 	.word	0x000000ff
        /*0410*/ 	.word	0x00000178
        /*0414*/ 	.short	0x0100
        /*0416*/ 	.byte	0x04
	.zero		1


	//   ....[51]....
        /*0418*/ 	.word	0x00000d90
        /*041c*/ 	.word	0x000000ff
        /*0420*/ 	.word	0x00000198
        /*0424*/ 	.short	0x0100
        /*0426*/ 	.byte	0x04
	.zero		1


	//   ....[52]....
        /*0428*/ 	.word	0x00000e80
        /*042c*/ 	.word	0x000000ff
        /*0430*/ 	.word	0x000001a0
        /*0434*/ 	.short	0x0100
        /*0436*/ 	.byte	0x04
	.zero		1


	//   ....[53]....
        /*0438*/ 	.word	0x00000e90
        /*043c*/ 	.word	0x000000ff
        /*0440*/ 	.word	0x000001b0
        /*0444*/ 	.short	0x0100
        /*0446*/ 	.byte	0x04
	.zero		1


	//   ....[54]....
        /*0448*/ 	.word	0x00000ea0
        /*044c*/ 	.word	0x000000ff
        /*0450*/ 	.word	0x000001a8
        /*0454*/ 	.short	0x0100
        /*0456*/ 	.byte	0x04
	.zero		1


	//   ....[55]....
        /*0458*/ 	.word	0x00000eb0
        /*045c*/ 	.word	0x000000ff
        /*0460*/ 	.word	0x000001b8
        /*0464*/ 	.short	0x0100
        /*0466*/ 	.byte	0x04
	.zero		1


	//   ....[56]....
        /*0468*/ 	.word	0x000019b0
        /*046c*/ 	.word	0x00000000
        /*0470*/ 	.word	0x000001b0
        /*0474*/ 	.short	0x010a
        /*0476*/ 	.byte	0xff
	.zero		1


	//   ....[57]....
        /*0478*/ 	.word	0x000019e0
        /*047c*/ 	.word	0x00000000
        /*0480*/ 	.word	0x000001a0
        /*0484*/ 	.short	0x0101
        /*0486*/ 	.byte	0xff
	.zero		1


	//   ....[58]....
        /*0488*/ 	.word	0x00001a90
        /*048c*/ 	.word	0x000000ff
        /*0490*/ 	.word	0x00000090
        /*0494*/ 	.short	0x010a
        /*0496*/ 	.byte	0x04
	.zero		1


	//   ....[59]....
        /*0498*/ 	.word	0x00001b10
        /*049c*/ 	.word	0x000000ff
        /*04a0*/ 	.word	0x00000090
        /*04a4*/ 	.short	0x010a
        /*04a6*/ 	.byte	0x21
	.zero		1


	//   ....[60]....
        /*04a8*/ 	.word	0x00001ca0
        /*04ac*/ 	.word	0x000000ff
        /*04b0*/ 	.word	0x00000090
        /*04b4*/ 	.short	0x010a
        /*04b6*/ 	.byte	0x08
	.zero		1


	//   ....[61]....
        /*04b8*/ 	.word	0x00001dc0
        /*04bc*/ 	.word	0x000000ff
        /*04c0*/ 	.word	0x00000138
        /*04c4*/ 	.short	0x0101
        /*04c6*/ 	.byte	0x07
	.zero		1


	//   ....[62]....
        /*04c8*/ 	.word	0x00001de0
        /*04cc*/ 	.word	0x000000ff
        /*04d0*/ 	.word	0x00000090
        /*04d4*/ 	.short	0x010a
        /*04d6*/ 	.byte	0x04
	.zero		1


	//   ....[63]....
        /*04d8*/ 	.word	0x00001e60
        /*04dc*/ 	.word	0x000000ff
        /*04e0*/ 	.word	0x00000090
        /*04e4*/ 	.short	0x010a
        /*04e6*/ 	.byte	0x09
	.zero		1


	//   ....[64]....
        /*04e8*/ 	.word	0x00002000
        /*04ec*/ 	.word	0x000000ff
        /*04f0*/ 	.word	0x00000090
        /*04f4*/ 	.short	0x010a
        /*04f6*/ 	.byte	0x06
	.zero		1


	//   ....[65]....
        /*04f8*/ 	.word	0x00002130
        /*04fc*/ 	.word	0x00000003
        /*0500*/ 	.word	0x00000140
        /*0504*/ 	.short	0x010a
        /*0506*/ 	.byte	0xff
	.zero		1


	//   ....[66]....
        /*0508*/ 	.word	0x00002280
        /*050c*/ 	.word	0x00000000
        /*0510*/ 	.word	0x00000000
        /*0514*/ 	.short	0x0101
        /*0516*/ 	.byte	0xff
	.zero		1


	//   ....[67]....
        /*0518*/ 	.word	0x00002820
        /*051c*/ 	.word	0x000000ff
        /*0520*/ 	.word	0x00000000
        /*0524*/ 	.short	0x010a
        /*0526*/ 	.byte	0x04
	.zero		1


	//   ....[68]....
        /*0528*/ 	.word	0x000028b0
        /*052c*/ 	.word	0x000000ff
        /*0530*/ 	.word	0x00000000
        /*0534*/ 	.short	0x010a
        /*0536*/ 	.byte	0x05
	.zero		1


	//   ....[69]....
        /*0538*/ 	.word	0x00002940
        /*053c*/ 	.word	0x000000ff
        /*0540*/ 	.word	0x00000000
        /*0544*/ 	.short	0x010a
        /*0546*/ 	.byte	0x05
	.zero		1


	//   ....[70]....
        /*0548*/ 	.word	0x000029d0
        /*054c*/ 	.word	0x000000ff
        /*0550*/ 	.word	0x00000000
        /*0554*/ 	.short	0x010a
        /*0556*/ 	.byte	0x05
	.zero		1


	//   ....[71]....
        /*0558*/ 	.word	0x00002a60
        /*055c*/ 	.word	0x000000ff
        /*0560*/ 	.word	0x00000000
        /*0564*/ 	.short	0x010a
        /*0566*/ 	.byte	0x05
	.zero		1


	//   ....[72]....
        /*0568*/ 	.word	0x00002af0
        /*056c*/ 	.word	0x000000ff
        /*0570*/ 	.word	0x00000000
        /*0574*/ 	.short	0x010a
        /*0576*/ 	.byte	0x05
	.zero		1


	//   ....[73]....
        /*0578*/ 	.word	0x00002b80
        /*057c*/ 	.word	0x000000ff
        /*0580*/ 	.word	0x00000000
        /*0584*/ 	.short	0x010a
        /*0586*/ 	.byte	0x05
	.zero		1


	//   ....[74]....
        /*0588*/ 	.word	0x00002c10
        /*058c*/ 	.word	0x000000ff
        /*0590*/ 	.word	0x00000000
        /*0594*/ 	.short	0x010a
        /*0596*/ 	.byte	0x05
	.zero		1


	//   ....[75]....
        /*0598*/ 	.word	0x00002ca0
        /*059c*/ 	.word	0x000000ff
        /*05a0*/ 	.word	0x00000000
        /*05a4*/ 	.short	0x010a
        /*05a6*/ 	.byte	0x05
	.zero		1


	//   ....[76]....
        /*05a8*/ 	.word	0x00002d30
        /*05ac*/ 	.word	0x000000ff
        /*05b0*/ 	.word	0x00000000
        /*05b4*/ 	.short	0x010a
        /*05b6*/ 	.byte	0x05
	.zero		1


	//   ....[77]....
        /*05b8*/ 	.word	0x00002dc0
        /*05bc*/ 	.word	0x000000ff
        /*05c0*/ 	.word	0x00000000
        /*05c4*/ 	.short	0x010a
        /*05c6*/ 	.byte	0x05
	.zero		1


	//   ....[78]....
        /*05c8*/ 	.word	0x00002e50
        /*05cc*/ 	.word	0x000000ff
        /*05d0*/ 	.word	0x00000000
        /*05d4*/ 	.short	0x010a
        /*05d6*/ 	.byte	0x05
	.zero		1


	//   ....[79]....
        /*05d8*/ 	.word	0x00002ee0
        /*05dc*/ 	.word	0x000000ff
        /*05e0*/ 	.word	0x00000000
        /*05e4*/ 	.short	0x010a
        /*05e6*/ 	.byte	0x05
	.zero		1


	//   ....[80]....
        /*05e8*/ 	.word	0x00002f70
        /*05ec*/ 	.word	0x000000ff
        /*05f0*/ 	.word	0x00000000
        /*05f4*/ 	.short	0x010a
        /*05f6*/ 	.byte	0x05
	.zero		1


	//   ....[81]....
        /*05f8*/ 	.word	0x00003000
        /*05fc*/ 	.word	0x000000ff
        /*0600*/ 	.word	0x00000000
        /*0604*/ 	.short	0x010a
        /*0606*/ 	.byte	0x05
	.zero		1


	//   ....[82]....
        /*0608*/ 	.word	0x00003090
        /*060c*/ 	.word	0x000000ff
        /*0610*/ 	.word	0x00000000
        /*0614*/ 	.short	0x010a
        /*0616*/ 	.byte	0x05
	.zero		1


	//   ....[83]....
        /*0618*/ 	.word	0x00003120
        /*061c*/ 	.word	0x000000ff
        /*0620*/ 	.word	0x00000000
        /*0624*/ 	.short	0x010a
        /*0626*/ 	.byte	0x05
	.zero		1


	//   ....[84]....
        /*0628*/ 	.word	0x000031c0
        /*062c*/ 	.word	0x00000000
        /*0630*/ 	.word	0x00000000
        /*0634*/ 	.short	0x010a
        /*0636*/ 	.byte	0xff
	.zero		1


	//   ....[85]....
        /*0638*/ 	.word	0x000032e0
        /*063c*/ 	.word	0x00000002
        /*0640*/ 	.word	0x000001a0
        /*0644*/ 	.short	0x010a
        /*0646*/ 	.byte	0xff
	.zero		1


	//   ....[86]....
        /*0648*/ 	.word	0x00003350
        /*064c*/ 	.word	0x00000002
        /*0650*/ 	.word	0x00000000
        /*0654*/ 	.short	0x0101
        /*0656*/ 	.byte	0xff
	.zero		1


	//   ....[87]....
        /*0658*/ 	.word	0x00003370
        /*065c*/ 	.word	0x000000ff
        /*0660*/ 	.word	0x00000150
        /*0664*/ 	.short	0x010a
        /*0666*/ 	.byte	0x04
	.zero		1


	//   ....[88]....
        /*0668*/ 	.word	0x00003490
        /*066c*/ 	.word	0x00000002
        /*0670*/ 	.word	0x00000140
        /*0674*/ 	.short	0x010a
        /*0676*/ 	.byte	0xff
	.zero		1


	//   ....[89]....
        /*0678*/ 	.word	0x00003590
        /*067c*/ 	.word	0x00000002
        /*0680*/ 	.word	0x00000000
        /*0684*/ 	.short	0x0101
        /*0686*/ 	.byte	0xff
	.zero		1


	//   ....[90]....
        /*0688*/ 	.word	0x00003620
        /*068c*/ 	.word	0x000000ff
        /*0690*/ 	.word	0x00000150
        /*0694*/ 	.short	0x0106
        /*0696*/ 	.byte	0x04
	.zero		1


	//   ....[91]....
        /*0698*/ 	.word	0x00003640
        /*069c*/ 	.word	0x000000ff
        /*06a0*/ 	.word	0x00000150
        /*06a4*/ 	.short	0x010a
        /*06a6*/ 	.byte	0x04
	.zero		1


	//   ....[92]....
        /*06a8*/ 	.word	0x000036d0
        /*06ac*/ 	.word	0x000000ff
        /*06b0*/ 	.word	0x00000150
        /*06b4*/ 	.short	0x0106
        /*06b6*/ 	.byte	0x07
	.zero		1


	//   ....[93]....
        /*06b8*/ 	.word	0x00003710
        /*06bc*/ 	.word	0x00000000
        /*06c0*/ 	.word	0x00000150
        /*06c4*/ 	.short	0x010a
        /*06c6*/ 	.byte	0xff
	.zero		1


	//   ....[94]....
        /*06c8*/ 	.word	0x00003c60
        /*06cc*/ 	.word	0x00000000
        /*06d0*/ 	.word	0x00000140
        /*06d4*/ 	.short	0x010a
        /*06d6*/ 	.byte	0xff
	.zero		1


	//   ....[95]....
        /*06d8*/ 	.word	0x00003d60
        /*06dc*/ 	.word	0x00000003
        /*06e0*/ 	.word	0x00000000
        /*06e4*/ 	.short	0x0101
        /*06e6*/ 	.byte	0xff
	.zero		1


	//   ....[96]....
        /*06e8*/ 	.word	0x00003d70
        /*06ec*/ 	.word	0x000000ff
        /*06f0*/ 	.word	0x00000000
        /*06f4*/ 	.short	0x010a
        /*06f6*/ 	.byte	0x04
	.zero		1


	//   ....[97]....
        /*06f8*/ 	.word	0x00003df0
        /*06fc*/ 	.word	0x000000ff
        /*0700*/ 	.word	0x00000180
        /*0704*/ 	.short	0x010a
        /*0706*/ 	.byte	0x1f
	.zero		1


	//   ....[98]....
        /*0708*/ 	.word	0x00003ed0
        /*070c*/ 	.word	0x000000ff
        /*0710*/ 	.word	0x00000000
        /*0714*/ 	.short	0x010a
        /*0716*/ 	.byte	0x05
	.zero		1


	//   ....[99]....
        /*0718*/ 	.word	0x00004010
        /*071c*/ 	.word	0x000000ff
        /*0720*/ 	.word	0x00000000
        /*0724*/ 	.short	0x010a
        /*0726*/ 	.byte	0x04
	.zero		1


	//   ....[100]....
        /*0728*/ 	.word	0x000042a0
        /*072c*/ 	.word	0x000000ff
        /*0730*/ 	.word	0x00000000
        /*0734*/ 	.short	0x010a
        /*0736*/ 	.byte	0x04
	.zero		1


	//   ....[101]....
        /*0738*/ 	.word	0x00004330
        /*073c*/ 	.word	0x000000ff
        /*0740*/ 	.word	0x00000000
        /*0744*/ 	.short	0x010a
        /*0746*/ 	.byte	0x05
	.zero		1


	//   ....[102]....
        /*0748*/ 	.word	0x000043c0
        /*074c*/ 	.word	0x000000ff
        /*0750*/ 	.word	0x00000000
        /*0754*/ 	.short	0x010a
        /*0756*/ 	.byte	0x05
	.zero		1


	//   ....[103]....
        /*0758*/ 	.word	0x00004450
        /*075c*/ 	.word	0x000000ff
        /*0760*/ 	.word	0x00000000
        /*0764*/ 	.short	0x010a
        /*0766*/ 	.byte	0x04
	.zero		1


	//   ....[104]....
        /*0768*/ 	.word	0x00004940
        /*076c*/ 	.word	0x00000003
        /*0770*/ 	.word	0x00000140
        /*0774*/ 	.short	0x010a
        /*0776*/ 	.byte	0xff
	.zero		1


	//   ....[105]....
        /*0778*/ 	.word	0x00004ab0
        /*077c*/ 	.word	0x00000000
        /*0780*/ 	.word	0x00000000
        /*0784*/ 	.short	0x0101
        /*0786*/ 	.byte	0xff
	.zero		1


	//   ....[106]....
        /*0788*/ 	.word	0x00004f70
        /*078c*/ 	.word	0x000000ff
        /*0790*/ 	.word	0x00000138
        /*0794*/ 	.short	0x010a
        /*0796*/ 	.byte	0x11
	.zero		1


	//   ....[107]....
        /*0798*/ 	.word	0x00005100
        /*079c*/ 	.word	0x000000ff
        /*07a0*/ 	.word	0x00000128
        /*07a4*/ 	.short	0x010a
        /*07a6*/ 	.byte	0x11
	.zero		1


	//   ....[108]....
        /*07a8*/ 	.word	0x00005310
        /*07ac*/ 	.word	0x000000ff
        /*07b0*/ 	.word	0x00000120
        /*07b4*/ 	.short	0x010b
        /*07b6*/ 	.byte	0x11
	.zero		1


	//   ....[109]....
        /*07b8*/ 	.word	0x00005320
        /*07bc*/ 	.word	0x000000ff
        /*07c0*/ 	.word	0x00000000
        /*07c4*/ 	.short	0x0101
        /*07c6*/ 	.byte	0x22
	.zero		1


	//   ....[110]....
        /*07c8*/ 	.word	0x00005360
        /*07cc*/ 	.word	0x00000000
        /*07d0*/ 	.word	0x00000128
        /*07d4*/ 	.short	0x010a
        /*07d6*/ 	.byte	0xff
	.zero		1


	//   ....[111]....
        /*07d8*/ 	.word	0x00005650
        /*07dc*/ 	.word	0x00000008
        /*07e0*/ 	.word	0x00000140
        /*07e4*/ 	.short	0x010a
        /*07e6*/ 	.byte	0xff
	.zero		1


	//   ....[112]....
        /*07e8*/ 	.word	0x000057d0
        /*07ec*/ 	.word	0x00000000
        /*07f0*/ 	.word	0x00000000
        /*07f4*/ 	.short	0x0101
        /*07f6*/ 	.byte	0xff
	.zero		1


	//   ....[113]....
        /*07f8*/ 	.word	0x00006210
        /*07fc*/ 	.word	0x000000ff
        /*0800*/ 	.word	0x00000120
        /*0804*/ 	.short	0x010a
        /*0806*/ 	.byte	0x2c
	.zero		1


	//   ....[114]....
        /*0808*/ 	.word	0x00006220
        /*080c*/ 	.word	0x00000011
        /*0810*/ 	.word	0x00000160
        /*0814*/ 	.short	0x010a
        /*0816*/ 	.byte	0xff
	.zero		1


	//   ....[115]....
        /*0818*/ 	.word	0x000063b0
        /*081c*/ 	.word	0x000000ff
        /*0820*/ 	.word	0x00000120
        /*0824*/ 	.short	0x010a
        /*0826*/ 	.byte	0x2c
	.zero		1


	//   ....[116]....
        /*0828*/ 	.word	0x00006480
        /*082c*/ 	.word	0x000000ff
        /*0830*/ 	.word	0x00000000
        /*0834*/ 	.short	0x0101
        /*0836*/ 	.byte	0x04
	.zero		1


	//   ....[117]....
        /*0838*/ 	.word	0x000064e0
        /*083c*/ 	.word	0x00000011
        /*0840*/ 	.word	0x00000160
        /*0844*/ 	.short	0x010a
        /*0846*/ 	.byte	0xff
	.zero		1


	//   ....[118]....
        /*0848*/ 	.word	0x000067c0
        /*084c*/ 	.word	0x000000ff
        /*0850*/ 	.word	0x00000000
        /*0854*/ 	.short	0x0101
        /*0856*/ 	.byte	0x04
	.zero		1


	//   ....[119]....
        /*0858*/ 	.word	0x00006d20
        /*085c*/ 	.word	0x00000000
        /*0860*/ 	.word	0x000001b0
        /*0864*/ 	.short	0x010a
        /*0866*/ 	.byte	0xff
	.zero		1


	//   ....[120]....
        /*0868*/ 	.word	0x00006d80
        /*086c*/ 	.word	0x00000000
        /*0870*/ 	.word	0x00000090
        /*0874*/ 	.short	0x010a
        /*0876*/ 	.byte	0xff
	.zero		1


	//   ....[121]....
        /*0878*/ 	.word	0x00006de0
        /*087c*/ 	.word	0x00000000
        /*0880*/ 	.word	0x00000090
        /*0884*/ 	.short	0x010a
        /*0886*/ 	.byte	0xff
	.zero		1


	//   ....[122]....
        /*0888*/ 	.word	0x00006e30
        /*088c*/ 	.word	0x00000003
        /*0890*/ 	.word	0x00000140
        /*0894*/ 	.short	0x010a
        /*0896*/ 	.byte	0xff
	.zero		1


	//   ....[123]....
        /*0898*/ 	.word	0x00006e90
        /*089c*/ 	.word	0x00000000
        /*08a0*/ 	.word	0x00000000
        /*08a4*/ 	.short	0x010a
        /*08a6*/ 	.byte	0xff
	.zero		1


	//   ....[124]....
        /*08a8*/ 	.word	0x00006ef0
        /*08ac*/ 	.word	0x00000000
        /*08b0*/ 	.word	0x00000000
        /*08b4*/ 	.short	0x010a
        /*08b6*/ 	.byte	0xff
	.zero		1


	//   ....[125]....
        /*08b8*/ 	.word	0x00006f50
        /*08bc*/ 	.word	0x00000000
        /*08c0*/ 	.word	0x00000000
        /*08c4*/ 	.short	0x010a
        /*08c6*/ 	.byte	0xff
	.zero		1


	//   ....[126]....
        /*08c8*/ 	.word	0x00006fb0
        /*08cc*/ 	.word	0x00000000
        /*08d0*/ 	.word	0x00000000
        /*08d4*/ 	.short	0x010a
        /*08d6*/ 	.byte	0xff
	.zero		1


	//   ....[127]....
        /*08d8*/ 	.word	0x00007010
        /*08dc*/ 	.word	0x00000000
        /*08e0*/ 	.word	0x00000000
        /*08e4*/ 	.short	0x010a
        /*08e6*/ 	.byte	0xff
	.zero		1


	//   ....[128]....
        /*08e8*/ 	.word	0x00007070
        /*08ec*/ 	.word	0x00000000
        /*08f0*/ 	.word	0x00000000
        /*08f4*/ 	.short	0x010a
        /*08f6*/ 	.byte	0xff
	.zero		1


	//   ....[129]....
        /*08f8*/ 	.word	0x000070d0
        /*08fc*/ 	.word	0x00000000
        /*0900*/ 	.word	0x00000000
        /*0904*/ 	.short	0x010a
        /*0906*/ 	.byte	0xff
	.zero		1


	//   ....[130]....
        /*0908*/ 	.word	0x00007130
        /*090c*/ 	.word	0x00000000
        /*0910*/ 	.word	0x00000000
        /*0914*/ 	.short	0x010a
        /*0916*/ 	.byte	0xff
	.zero		1


	//   ....[131]....
        /*0918*/ 	.word	0x00007190
        /*091c*/ 	.word	0x00000000
        /*0920*/ 	.word	0x00000000
        /*0924*/ 	.short	0x010a
        /*0926*/ 	.byte	0xff
	.zero		1


	//   ....[132]....
        /*0928*/ 	.word	0x000071f0
        /*092c*/ 	.word	0x00000000
        /*0930*/ 	.word	0x00000000
        /*0934*/ 	.short	0x010a
        /*0936*/ 	.byte	0xff
	.zero		1


	//   ....[133]....
        /*0938*/ 	.word	0x00007250
        /*093c*/ 	.word	0x00000000
        /*0940*/ 	.word	0x00000000
        /*0944*/ 	.short	0x010a
        /*0946*/ 	.byte	0xff
	.zero		1


	//   ....[134]....
        /*0948*/ 	.word	0x000072b0
        /*094c*/ 	.word	0x00000000
        /*0950*/ 	.word	0x00000000
        /*0954*/ 	.short	0x010a
        /*0956*/ 	.byte	0xff
	.zero		1


	//   ....[135]....
        /*0958*/ 	.word	0x00007310
        /*095c*/ 	.word	0x00000000
        /*0960*/ 	.word	0x00000000
        /*0964*/ 	.short	0x010a
        /*0966*/ 	.byte	0xff
	.zero		1


	//   ....[136]....
        /*0968*/ 	.word	0x00007370
        /*096c*/ 	.word	0x00000000
        /*0970*/ 	.word	0x00000000
        /*0974*/ 	.short	0x010a
        /*0976*/ 	.byte	0xff
	.zero		1


	//   ....[137]....
        /*0978*/ 	.word	0x000073d0
        /*097c*/ 	.word	0x00000000
        /*0980*/ 	.word	0x00000000
        /*0984*/ 	.short	0x010a
        /*0986*/ 	.byte	0xff
	.zero		1


	//   ....[138]....
        /*0988*/ 	.word	0x00007430
        /*098c*/ 	.word	0x00000000
        /*0990*/ 	.word	0x00000000
        /*0994*/ 	.short	0x010a
        /*0996*/ 	.byte	0xff
	.zero		1


	//   ....[139]....
        /*0998*/ 	.word	0x00007490
        /*099c*/ 	.word	0x00000000
        /*09a0*/ 	.word	0x00000000
        /*09a4*/ 	.short	0x010a
        /*09a6*/ 	.byte	0xff
	.zero		1


	//   ....[140]....
        /*09a8*/ 	.word	0x000074e0
        /*09ac*/ 	.word	0x00000002
        /*09b0*/ 	.word	0x000001a0
        /*09b4*/ 	.short	0x010a
        /*09b6*/ 	.byte	0xff
	.zero		1


	//   ....[141]....
        /*09b8*/ 	.word	0x00007540
        /*09bc*/ 	.word	0x00000002
        /*09c0*/ 	.word	0x00000150
        /*09c4*/ 	.short	0x010a
        /*09c6*/ 	.byte	0xff
	.zero		1


	//   ....[142]....
        /*09c8*/ 	.word	0x00007590
        /*09cc*/ 	.word	0x00000002
        /*09d0*/ 	.word	0x00000140
        /*09d4*/ 	.short	0x010a
        /*09d6*/ 	.byte	0xff
	.zero		1


	//   ....[143]....
        /*09d8*/ 	.word	0x000075f0
        /*09dc*/ 	.word	0x00000000
        /*09e0*/ 	.word	0x00000150
        /*09e4*/ 	.short	0x010a
        /*09e6*/ 	.byte	0xff
	.zero		1


	//   ....[144]....
        /*09e8*/ 	.word	0x00007640
        /*09ec*/ 	.word	0x00000000
        /*09f0*/ 	.word	0x00000140
        /*09f4*/ 	.short	0x010a
        /*09f6*/ 	.byte	0xff
	.zero		1


	//   ....[145]....
        /*09f8*/ 	.word	0x000076a0
        /*09fc*/ 	.word	0x00000002
        /*0a00*/ 	.word	0x00000180
        /*0a04*/ 	.short	0x010a
        /*0a06*/ 	.byte	0xff
	.zero		1


	//   ....[146]....
        /*0a08*/ 	.word	0x00007700
        /*0a0c*/ 	.word	0x00000000
        /*0a10*/ 	.word	0x00000000
        /*0a14*/ 	.short	0x010a
        /*0a16*/ 	.byte	0xff
	.zero		1


	//   ....[147]....
        /*0a18*/ 	.word	0x00007760
        /*0a1c*/ 	.word	0x00000000
        /*0a20*/ 	.word	0x00000000
        /*0a24*/ 	.short	0x010a
        /*0a26*/ 	.byte	0xff
	.zero		1


	//   ....[148]....
        /*0a28*/ 	.word	0x000077c0
        /*0a2c*/ 	.word	0x00000000
        /*0a30*/ 	.word	0x00000000
        /*0a34*/ 	.short	0x010a
        /*0a36*/ 	.byte	0xff
	.zero		1


	//   ....[149]....
        /*0a38*/ 	.word	0x00007820
        /*0a3c*/ 	.word	0x00000000
        /*0a40*/ 	.word	0x00000000
        /*0a44*/ 	.short	0x010a
        /*0a46*/ 	.byte	0xff
	.zero		1


	//   ....[150]....
        /*0a48*/ 	.word	0x00007880
        /*0a4c*/ 	.word	0x00000000
        /*0a50*/ 	.word	0x00000000
        /*0a54*/ 	.short	0x010a
        /*0a56*/ 	.byte	0xff
	.zero		1


	//   ....[151]....
        /*0a58*/ 	.word	0x000078d0
        /*0a5c*/ 	.word	0x00000003
        /*0a60*/ 	.word	0x00000140
        /*0a64*/ 	.short	0x010a
        /*0a66*/ 	.byte	0xff
	.zero		1


	//   ....[152]....
        /*0a68*/ 	.word	0x00007930
        /*0a6c*/ 	.word	0x00000000
        /*0a70*/ 	.word	0x00000138
        /*0a74*/ 	.short	0x010a
        /*0a76*/ 	.byte	0xff
	.zero		1


	//   ....[153]....
        /*0a78*/ 	.word	0x00007990
        /*0a7c*/ 	.word	0x00000000
        /*0a80*/ 	.word	0x00000128
        /*0a84*/ 	.short	0x010a
        /*0a86*/ 	.byte	0xff
	.zero		1


	//   ....[154]....
        /*0a88*/ 	.word	0x000079e0
        /*0a8c*/ 	.word	0x00000008
        /*0a90*/ 	.word	0x00000140
        /*0a94*/ 	.short	0x010a
        /*0a96*/ 	.byte	0xff
	.zero		1


	//   ....[155]....
        /*0a98*/ 	.word	0x00007a40
        /*0a9c*/ 	.word	0x00000000
        /*0aa0*/ 	.word	0x00000120
        /*0aa4*/ 	.short	0x010a
        /*0aa6*/ 	.byte	0xff
	.zero		1


	//   ....[156]....
        /*0aa8*/ 	.word	0x00007a90
        /*0aac*/ 	.word	0x00000011
        /*0ab0*/ 	.word	0x00000160
        /*0ab4*/ 	.short	0x010a
        /*0ab6*/ 	.byte	0xff
	.zero		1


	//----- nvinfo : EIATTR_NUM_MBARRIERS
	.align		4
.L_47:
        /*0ab8*/ 	.byte	0x03, 0x38
        /*0aba*/ 	.short	0x0038


	//----- nvinfo : EIATTR_EXIT_INSTR_OFFSETS
	.align		4
        /*0abc*/ 	.byte	0x04, 0x1c
        /*0abe*/ 	.short	(.L_49 - .L_48)


	//   ....[0]....
.L_48:
        /*0ac0*/ 	.word	0x000031f0


	//   ....[1]....
        /*0ac4*/ 	.word	0x000036e0


	//   ....[2]....
        /*0ac8*/ 	.word	0x00003740


	//   ....[3]....
        /*0acc*/ 	.word	0x000046b0


	//   ....[4]....
        /*0ad0*/ 	.word	0x00005390


	//   ....[5]....
        /*0ad4*/ 	.word	0x000053d0


	//   ....[6]....
        /*0ad8*/ 	.word	0x00006d10


	//----- nvinfo : EIATTR_MAX_THREADS
	.align		4
.L_49:
        /*0adc*/ 	.byte	0x04, 0x05
        /*0ade*/ 	.short	(.L_51 - .L_50)
.L_50:
        /*0ae0*/ 	.word	0x00000100
        /*0ae4*/ 	.word	0x00000001
        /*0ae8*/ 	.word	0x00000001


	//----- nvinfo : EIATTR_CRS_STACK_SIZE
	.align		4
.L_51:
        /*0aec*/ 	.byte	0x04, 0x1e
        /*0aee*/ 	.short	(.L_53 - .L_52)
.L_52:
        /*0af0*/ 	.word	0x00000000


	//----- nvinfo : EIATTR_CBANK_PARAM_SIZE
	.align		4
.L_53:
        /*0af4*/ 	.byte	0x03, 0x19
        /*0af6*/ 	.short	0x0800


	//----- nvinfo : EIATTR_PARAM_CBANK
	.align		4
        /*0af8*/ 	.byte	0x04, 0x0a
        /*0afa*/ 	.short	(.L_55 - .L_54)
	.align		4
.L_54:
        /*0afc*/ 	.word	index@(.nv.constant0._ZN7cutlass13device_kernelINS_4gemm6kernel13GemmUniversalIN4cute5tupleIJiiiiEEENS1_10collective13CollectiveMmaINS1_35MainloopSm100TmaUmmaWarpSpecializedILi18ELi2ELi4ENS5_IJNS4_1CILi2EEENSA_ILi1EEESC_EEEEENS5_IJNSA_ILi64EEENSA_ILi32EEENSA_ILi128EEEEEENS_12float_e4m3_tENS5_IJlSC_lEEESJ_SK_NS4_8TiledMMAINS4_8MMA_AtomIJNS4_10MMA_TraitsINS4_19SM100_MMA_F8F6F4_SSEJSJ_SJ_fSF_SG_NS4_17integral_constantINS4_4UMMA5MajorELSR_0EEESS_NSP_INSQ_7ScaleInELST_0EEESU_EEEEEENS4_6LayoutINS5_IJSC_SC_SC_EEENS5_IJNSA_ILi0EEESZ_SZ_EEEEENS5_IJNS4_10UnderscoreES12_S12_EEEEENS4_13SM90_TMA_LOADENS4_14ComposedLayoutINS4_7SwizzleILi3ELi4ELi3EEENS4_18smem_ptr_flag_bitsILi8EEENSX_INS5_IJNSA_ILi8EEESH_EEENS5_IJSH_SC_EEEEEEEvNS4_8identityENS4_23SM90_TMA_LOAD_MULTICASTES1F_vS1G_EENS_8epilogue10collective18CollectiveEpilogueINS1J_23Sm100TmaWarpSpecializedILi1ELi1ELi16ELb0ELb0EEEJSI_NS5_IJNSX_ISF_SC_EENSX_ISG_SC_EEEEESJ_SK_SJ_SK_NS1J_6fusion15FusionCallbacksIS1N_NS1R_17LinearCombinationISJ_fSJ_fLNS_15FloatRoundStyleE2EEESI_S1Q_JEEENS4_5SM1004TMEM4LOAD26SM100_TMEM_LOAD_16dp32b16xES15_NS16_INS17_ILi1ELi4ELi3EEES1A_NSX_INS5_IJS1B_SG_EEENS5_IJSG_SC_EEEEEEENS4_39AutoVectorizingCopyWithAssumedAlignmentILi128EEENS4_14SM90_TMA_STOREES25_S27_S27_EEEvvEEEEvNT_6ParamsE)
        /*0b00*/ 	.short	0x0380
        /*0b02*/ 	.short	0x0800


	//----- nvinfo : EIATTR_SW_WAR
	.align		4
.L_55:
        /*0b04*/ 	.byte	0x04, 0x36
        /*0b06*/ 	.short	(.L_57 - .L_56)
.L_56:
        /*0b08*/ 	.word	0x00000008
.L_57:


//--------------------- .nv.callgraph             --------------------------
	.section	.nv.callgraph,"",@"SHT_CUDA_CALLGRAPH"
	.align	4
	.sectionentsize	8
	.align		4
        /*0000*/ 	.word	0x00000000
	.align		4
        /*0004*/ 	.word	0xffffffff
	.align		4
        /*0008*/ 	.word	index@(_ZN7cutlass13device_kernelINS_4gemm6kernel13GemmUniversalIN4cute5tupleIJiiiiEEENS1_10collective13CollectiveMmaINS1_35MainloopSm100TmaUmmaWarpSpecializedILi18ELi2ELi4ENS5_IJNS4_1CILi2EEENSA_ILi1EEESC_EEEEENS5_IJNSA_ILi64EEENSA_ILi32EEENSA_ILi128EEEEEENS_12float_e4m3_tENS5_IJlSC_lEEESJ_SK_NS4_8TiledMMAINS4_8MMA_AtomIJNS4_10MMA_TraitsINS4_19SM100_MMA_F8F6F4_SSEJSJ_SJ_fSF_SG_NS4_17integral_constantINS4_4UMMA5MajorELSR_0EEESS_NSP_INSQ_7ScaleInELST_0EEESU_EEEEEENS4_6LayoutINS5_IJSC_SC_SC_EEENS5_IJNSA_ILi0EEESZ_SZ_EEEEENS5_IJNS4_10UnderscoreES12_S12_EEEEENS4_13SM90_TMA_LOADENS4_14ComposedLayoutINS4_7SwizzleILi3ELi4ELi3EEENS4_18smem_ptr_flag_bitsILi8EEENSX_INS5_IJNSA_ILi8EEESH_EEENS5_IJSH_SC_EEEEEEEvNS4_8identityENS4_23SM90_TMA_LOAD_MULTICASTES1F_vS1G_EENS_8epilogue10collective18CollectiveEpilogueINS1J_23Sm100TmaWarpSpecializedILi1ELi1ELi16ELb0ELb0EEEJSI_NS5_IJNSX_ISF_SC_EENSX_ISG_SC_EEEEESJ_SK_SJ_SK_NS1J_6fusion15FusionCallbacksIS1N_NS1R_17LinearCombinationISJ_fSJ_fLNS_15FloatRoundStyleE2EEESI_S1Q_JEEENS4_5SM1004TMEM4LOAD26SM100_TMEM_LOAD_16dp32b16xES15_NS16_INS17_ILi1ELi4ELi3EEES1A_NSX_INS5_IJS1B_SG_EEENS5_IJSG_SC_EEEEEEENS4_39AutoVectorizingCopyWithAssumedAlignmentILi128EEENS4_14SM90_TMA_STOREES25_S27_S27_EEEvvEEEEvNT_6ParamsE)
	.align		4
        /*000c*/ 	.word	index@(__assertfail)
	.align		4
        /*0010*/ 	.word	0x00000000
	.align		4
        /*0014*/ 	.word	0xfffffffe
	.align		4
        /*0018*/ 	.word	0x00000000
	.align		4
        /*001c*/ 	.word	0xfffffffd
	.align		4
        /*0020*/ 	.word	0x00000000
	.align		4
        /*0024*/ 	.word	0xfffffffc


//--------------------- .nv.constant4             --------------------------
	.section	.nv.constant4,"a",@progbits
	.align	8
	.align		8
.nv.constant4:
        /*0000*/ 	.dword	__assertfail
	.align		8
        /*0008*/ 	.dword	__unnamed_1
	.align		8
        /*0010*/ 	.dword	__unnamed_2
	.align		8
        /*0018*/ 	.dword	_ZN40_INTERNAL_cbb69450_4_k_cu_03bcf3ce_213524cuda3std3__45__cpo5beginE
	.align		8
        /*0020*/ 	.dword	_ZN40_INTERNAL_cbb69450_4_k_cu_03bcf3ce_213524cuda3std3__45__cpo3endE
	.align		8
        /*0028*/ 	.dword	_ZN40_INTERNAL_cbb69450_4_k_cu_03bcf3ce_213524cuda3std3__45__cpo6cbeginE
	.align		8
        /*0030*/ 	.dword	_ZN40_INTERNAL_cbb69450_4_k_cu_03bcf3ce_213524cuda3std3__45__cpo4cendE
	.align		8
        /*0038*/ 	.dword	_ZN40_INTERNAL_cbb69450_4_k_cu_03bcf3ce_213524cuda3std3__442_GLOBAL__N__cbb69450_4_k_cu_03bcf3ce_213526ignoreE
	.align		8
        /*0040*/ 	.dword	_ZN40_INTERNAL_cbb69450_4_k_cu_03bcf3ce_213524cuda3std3__419piecewise_constructE
	.align		8
        /*0048*/ 	.dword	_ZN40_INTERNAL_cbb69450_4_k_cu_03bcf3ce_213524cuda3std3__48in_placeE
	.align		8
        /*0050*/ 	.dword	_ZN40_INTERNAL_cbb69450_4_k_cu_03bcf3ce_213524cuda3std6ranges3__45__cpo4swapE
	.align		8
        /*0058*/ 	.dword	_ZN40_INTERNAL_cbb69450_4_k_cu_03bcf3ce_213524cuda3std6ranges3__45__cpo9iter_moveE
	.align		8
        /*0060*/ 	.dword	_ZN40_INTERNAL_cbb69450_4_k_cu_03bcf3ce_213524cute7productE
	.align		8
        /*0068*/ 	.dword	_ZN40_INTERNAL_cbb69450_4_k_cu_03bcf3ce_213524cute1_E
	.align		8
        /*0070*/ 	.dword	$str$25
	.align		8
        /*0078*/ 	.dword	$str$26
	.align		8
        /*0080*/ 	.dword	$str$27
	.align		8
        /*0088*/ 	.dword	$str$28


//--------------------- .text._ZN7cutlass13device_kernelINS_4gemm6kernel13GemmUniversalIN4cute5tupleIJiiiiEEENS1_10collective13CollectiveMmaINS1_35MainloopSm100TmaUmmaWarpSpecializedILi18ELi2ELi4ENS5_IJNS4_1CILi2EEENSA_ILi1EEESC_EEEEENS5_IJNSA_ILi64EEENSA_ILi32EEENSA_ILi128EEEEEENS_12float_e4m3_tENS5_IJlSC_lEEESJ_SK_NS4_8TiledMMAINS4_8MMA_AtomIJNS4_10MMA_TraitsINS4_19SM100_MMA_F8F6F4_SSEJSJ_SJ_fSF_SG_NS4_17integral_constantINS4_4UMMA5MajorELSR_0EEESS_NSP_INSQ_7ScaleInELST_0EEESU_EEEEEENS4_6LayoutINS5_IJSC_SC_SC_EEENS5_IJNSA_ILi0EEESZ_SZ_EEEEENS5_IJNS4_10UnderscoreES12_S12_EEEEENS4_13SM90_TMA_LOADENS4_14ComposedLayoutINS4_7SwizzleILi3ELi4ELi3EEENS4_18smem_ptr_flag_bitsILi8EEENSX_INS5_IJNSA_ILi8EEESH_EEENS5_IJSH_SC_EEEEEEEvNS4_8identityENS4_23SM90_TMA_LOAD_MULTICASTES1F_vS1G_EENS_8epilogue10collective18CollectiveEpilogueINS1J_23Sm100TmaWarpSpecializedILi1ELi1ELi16ELb0ELb0EEEJSI_NS5_IJNSX_ISF_SC_EENSX_ISG_SC_EEEEESJ_SK_SJ_SK_NS1J_6fusion15FusionCallbacksIS1N_NS1R_17LinearCombinationISJ_fSJ_fLNS_15FloatRoundStyleE2EEESI_S1Q_JEEENS4_5SM1004TMEM4LOAD26SM100_TMEM_LOAD_16dp32b16xES15_NS16_INS17_ILi1ELi4ELi3EEES1A_NSX_INS5_IJS1B_SG_EEENS5_IJSG_SC_EEEEEEENS4_39AutoVectorizingCopyWithAssumedAlignmentILi128EEENS4_14SM90_TMA_STOREES25_S27_S27_EEEvvEEEEvNT_6ParamsE --------------------------
	.section	.text._ZN7cutlass13device_kernelINS_4gemm6kernel13GemmUniversalIN4cute5tupleIJiiiiEEENS1_10collective13CollectiveMmaINS1_35MainloopSm100TmaUmmaWarpSpecializedILi18ELi2ELi4ENS5_IJNS4_1CILi2EEENSA_ILi1EEESC_EEEEENS5_IJNSA_ILi64EEENSA_ILi32EEENSA_ILi128EEEEEENS_12float_e4m3_tENS5_IJlSC_lEEESJ_SK_NS4_8TiledMMAINS4_8MMA_AtomIJNS4_10MMA_TraitsINS4_19SM100_MMA_F8F6F4_SSEJSJ_SJ_fSF_SG_NS4_17integral_constantINS4_4UMMA5MajorELSR_0EEESS_NSP_INSQ_7ScaleInELST_0EEESU_EEEEEENS4_6LayoutINS5_IJSC_SC_SC_EEENS5_IJNSA_ILi0EEESZ_SZ_EEEEENS5_IJNS4_10UnderscoreES12_S12_EEEEENS4_13SM90_TMA_LOADENS4_14ComposedLayoutINS4_7SwizzleILi3ELi4ELi3EEENS4_18smem_ptr_flag_bitsILi8EEENSX_INS5_IJNSA_ILi8EEESH_EEENS5_IJSH_SC_EEEEEEEvNS4_8identityENS4_23SM90_TMA_LOAD_MULTICASTES1F_vS1G_EENS_8epilogue10collective18CollectiveEpilogueINS1J_23Sm100TmaWarpSpecializedILi1ELi1ELi16ELb0ELb0EEEJSI_NS5_IJNSX_ISF_SC_EENSX_ISG_SC_EEEEESJ_SK_SJ_SK_NS1J_6fusion15FusionCallbacksIS1N_NS1R_17LinearCombinationISJ_fSJ_fLNS_15FloatRoundStyleE2EEESI_S1Q_JEEENS4_5SM1004TMEM4LOAD26SM100_TMEM_LOAD_16dp32b16xES15_NS16_INS17_ILi1ELi4ELi3EEES1A_NSX_INS5_IJS1B_SG_EEENS5_IJSG_SC_EEEEEEENS4_39AutoVectorizingCopyWithAssumedAlignmentILi128EEENS4_14SM90_TMA_STOREES25_S27_S27_EEEvvEEEEvNT_6ParamsE,"ax",@progbits
	.align	128
.text._ZN7cutlass13device_kernelINS_4gemm6kernel13GemmUniversalIN4cute5tupleIJiiiiEEENS1_10collective13CollectiveMmaINS1_35MainloopSm100TmaUmmaWarpSpecializedILi18ELi2ELi4ENS5_IJNS4_1CILi2EEENSA_ILi1EEESC_EEEEENS5_IJNSA_ILi64EEENSA_ILi32EEENSA_ILi128EEEEEENS_12float_e4m3_tENS5_IJlSC_lEEESJ_SK_NS4_8TiledMMAINS4_8MMA_AtomIJNS4_10MMA_TraitsINS4_19SM100_MMA_F8F6F4_SSEJSJ_SJ_fSF_SG_NS4_17integral_constantINS4_4UMMA5MajorELSR_0EEESS_NSP_INSQ_7ScaleInELST_0EEESU_EEEEEENS4_6LayoutINS5_IJSC_SC_SC_EEENS5_IJNSA_ILi0EEESZ_SZ_EEEEENS5_IJNS4_10UnderscoreES12_S12_EEEEENS4_13SM90_TMA_LOADENS4_14ComposedLayoutINS4_7SwizzleILi3ELi4ELi3EEENS4_18smem_ptr_flag_bitsILi8EEENSX_INS5_IJNSA_ILi8EEESH_EEENS5_IJSH_SC_EEEEEEEvNS4_8identityENS4_23SM90_TMA_LOAD_MULTICASTES1F_vS1G_EENS_8epilogue10collective18CollectiveEpilogueINS1J_23Sm100TmaWarpSpecializedILi1ELi1ELi16ELb0ELb0EEEJSI_NS5_IJNSX_ISF_SC_EENSX_ISG_SC_EEEEESJ_SK_SJ_SK_NS1J_6fusion15FusionCallbacksIS1N_NS1R_17LinearCombinationISJ_fSJ_fLNS_15FloatRoundStyleE2EEESI_S1Q_JEEENS4_5SM1004TMEM4LOAD26SM100_TMEM_LOAD_16dp32b16xES15_NS16_INS17_ILi1ELi4ELi3EEES1A_NSX_INS5_IJS1B_SG_EEENS5_IJSG_SC_EEEEEEENS4_39AutoVectorizingCopyWithAssumedAlignmentILi128EEENS4_14SM90_TMA_STOREES25_S27_S27_EEEvvEEEEvNT_6ParamsE:
        .type           _ZN7cutlass13device_kernelINS_4gemm6kernel13GemmUniversalIN4cute5tupleIJiiiiEEENS1_10collective13CollectiveMmaINS1_35MainloopSm100TmaUmmaWarpSpecializedILi18ELi2ELi4ENS5_IJNS4_1CILi2EEENSA_ILi1EEESC_EEEEENS5_IJNSA_ILi64EEENSA_ILi32EEENSA_ILi128EEEEEENS_12float_e4m3_tENS5_IJlSC_lEEESJ_SK_NS4_8TiledMMAINS4_8MMA_AtomIJNS4_10MMA_TraitsINS4_19SM100_MMA_F8F6F4_SSEJSJ_SJ_fSF_SG_NS4_17integral_constantINS4_4UMMA5MajorELSR_0EEESS_NSP_INSQ_7ScaleInELST_0EEESU_EEEEEENS4_6LayoutINS5_IJSC_SC_SC_EEENS5_IJNSA_ILi0EEESZ_SZ_EEEEENS5_IJNS4_10UnderscoreES12_S12_EEEEENS4_13SM90_TMA_LOADENS4_14ComposedLayoutINS4_7SwizzleILi3ELi4ELi3EEENS4_18smem_ptr_flag_bitsILi8EEENSX_INS5_IJNSA_ILi8EEESH_EEENS5_IJSH_SC_EEEEEEEvNS4_8identityENS4_23SM90_TMA_LOAD_MULTICASTES1F_vS1G_EENS_8epilogue10collective18CollectiveEpilogueINS1J_23Sm100TmaWarpSpecializedILi1ELi1ELi16ELb0ELb0EEEJSI_NS5_IJNSX_ISF_SC_EENSX_ISG_SC_EEEEESJ_SK_SJ_SK_NS1J_6fusion15FusionCallbacksIS1N_NS1R_17LinearCombinationISJ_fSJ_fLNS_15FloatRoundStyleE2EEESI_S1Q_JEEENS4_5SM1004TMEM4LOAD26SM100_TMEM_LOAD_16dp32b16xES15_NS16_INS17_ILi1ELi4ELi3EEES1A_NSX_INS5_IJS1B_SG_EEENS5_IJSG_SC_EEEEEEENS4_39AutoVectorizingCopyWithAssumedAlignmentILi128EEENS4_14SM90_TMA_STOREES25_S27_S27_EEEvvEEEEvNT_6ParamsE,@function
        .size           _ZN7cutlass13device_kernelINS_4gemm6kernel13GemmUniversalIN4cute5tupleIJiiiiEEENS1_10collective13CollectiveMmaINS1_35MainloopSm100TmaUmmaWarpSpecializedILi18ELi2ELi4ENS5_IJNS4_1CILi2EEENSA_ILi1EEESC_EEEEENS5_IJNSA_ILi64EEENSA_ILi32EEENSA_ILi128EEEEEENS_12float_e4m3_tENS5_IJlSC_lEEESJ_SK_NS4_8TiledMMAINS4_8MMA_AtomIJNS4_10MMA_TraitsINS4_19SM100_MMA_F8F6F4_SSEJSJ_SJ_fSF_SG_NS4_17integral_constantINS4_4UMMA5MajorELSR_0EEESS_NSP_INSQ_7ScaleInELST_0EEESU_EEEEEENS4_6LayoutINS5_IJSC_SC_SC_EEENS5_IJNSA_ILi0EEESZ_SZ_EEEEENS5_IJNS4_10UnderscoreES12_S12_EEEEENS4_13SM90_TMA_LOADENS4_14ComposedLayoutINS4_7SwizzleILi3ELi4ELi3EEENS4_18smem_ptr_flag_bitsILi8EEENSX_INS5_IJNSA_ILi8EEESH_EEENS5_IJSH_SC_EEEEEEEvNS4_8identityENS4_23SM90_TMA_LOAD_MULTICASTES1F_vS1G_EENS_8epilogue10collective18CollectiveEpilogueINS1J_23Sm100TmaWarpSpecializedILi1ELi1ELi16ELb0ELb0EEEJSI_NS5_IJNSX_ISF_SC_EENSX_ISG_SC_EEEEESJ_SK_SJ_SK_NS1J_6fusion15FusionCallbacksIS1N_NS1R_17LinearCombinationISJ_fSJ_fLNS_15FloatRoundStyleE2EEESI_S1Q_JEEENS4_5SM1004TMEM4LOAD26SM100_TMEM_LOAD_16dp32b16xES15_NS16_INS17_ILi1ELi4ELi3EEES1A_NSX_INS5_IJS1B_SG_EEENS5_IJSG_SC_EEEEEEENS4_39AutoVectorizingCopyWithAssumedAlignmentILi128EEENS4_14SM90_TMA_STOREES25_S27_S27_EEEvvEEEEvNT_6ParamsE,(.L_x_178 - _ZN7cutlass13device_kernelINS_4gemm6kernel13GemmUniversalIN4cute5tupleIJiiiiEEENS1_10collective13CollectiveMmaINS1_35MainloopSm100TmaUmmaWarpSpecializedILi18ELi2ELi4ENS5_IJNS4_1CILi2EEENSA_ILi1EEESC_EEEEENS5_IJNSA_ILi64EEENSA_ILi32EEENSA_ILi128EEEEEENS_12float_e4m3_tENS5_IJlSC_lEEESJ_SK_NS4_8TiledMMAINS4_8MMA_AtomIJNS4_10MMA_TraitsINS4_19SM100_MMA_F8F6F4_SSEJSJ_SJ_fSF_SG_NS4_17integral_constantINS4_4UMMA5MajorELSR_0EEESS_NSP_INSQ_7ScaleInELST_0EEESU_EEEEEENS4_6LayoutINS5_IJSC_SC_SC_EEENS5_IJNSA_ILi0EEESZ_SZ_EEEEENS5_IJNS4_10UnderscoreES12_S12_EEEEENS4_13SM90_TMA_LOADENS4_14ComposedLayoutINS4_7SwizzleILi3ELi4ELi3EEENS4_18smem_ptr_flag_bitsILi8EEENSX_INS5_IJNSA_ILi8EEESH_EEENS5_IJSH_SC_EEEEEEEvNS4_8identityENS4_23SM90_TMA_LOAD_MULTICASTES1F_vS1G_EENS_8epilogue10collective18CollectiveEpilogueINS1J_23Sm100TmaWarpSpecializedILi1ELi1ELi16ELb0ELb0EEEJSI_NS5_IJNSX_ISF_SC_EENSX_ISG_SC_EEEEESJ_SK_SJ_SK_NS1J_6fusion15FusionCallbacksIS1N_NS1R_17LinearCombinationISJ_fSJ_fLNS_15FloatRoundStyleE2EEESI_S1Q_JEEENS4_5SM1004TMEM4LOAD26SM100_TMEM_LOAD_16dp32b16xES15_NS16_INS17_ILi1ELi4ELi3EEES1A_NSX_INS5_IJS1B_SG_EEENS5_IJSG_SC_EEEEEEENS4_39AutoVectorizingCopyWithAssumedAlignmentILi128EEENS4_14SM90_TMA_STOREES25_S27_S27_EEEvvEEEEvNT_6ParamsE)
        .other          _ZN7cutlass13device_kernelINS_4gemm6kernel13GemmUniversalIN4cute5tupleIJiiiiEEENS1_10collective13CollectiveMmaINS1_35MainloopSm100TmaUmmaWarpSpecializedILi18ELi2ELi4ENS5_IJNS4_1CILi2EEENSA_ILi1EEESC_EEEEENS5_IJNSA_ILi64EEENSA_ILi32EEENSA_ILi128EEEEEENS_12float_e4m3_tENS5_IJlSC_lEEESJ_SK_NS4_8TiledMMAINS4_8MMA_AtomIJNS4_10MMA_TraitsINS4_19SM100_MMA_F8F6F4_SSEJSJ_SJ_fSF_SG_NS4_17integral_constantINS4_4UMMA5MajorELSR_0EEESS_NSP_INSQ_7ScaleInELST_0EEESU_EEEEEENS4_6LayoutINS5_IJSC_SC_SC_EEENS5_IJNSA_ILi0EEESZ_SZ_EEEEENS5_IJNS4_10UnderscoreES12_S12_EEEEENS4_13SM90_TMA_LOADENS4_14ComposedLayoutINS4_7SwizzleILi3ELi4ELi3EEENS4_18smem_ptr_flag_bitsILi8EEENSX_INS5_IJNSA_ILi8EEESH_EEENS5_IJSH_SC_EEEEEEEvNS4_8identityENS4_23SM90_TMA_LOAD_MULTICASTES1F_vS1G_EENS_8epilogue10collective18CollectiveEpilogueINS1J_23Sm100TmaWarpSpecializedILi1ELi1ELi16ELb0ELb0EEEJSI_NS5_IJNSX_ISF_SC_EENSX_ISG_SC_EEEEESJ_SK_SJ_SK_NS1J_6fusion15FusionCallbacksIS1N_NS1R_17LinearCombinationISJ_fSJ_fLNS_15FloatRoundStyleE2EEESI_S1Q_JEEENS4_5SM1004TMEM4LOAD26SM100_TMEM_LOAD_16dp32b16xES15_NS16_INS17_ILi1ELi4ELi3EEES1A_NSX_INS5_IJS1B_SG_EEENS5_IJSG_SC_EEEEEEENS4_39AutoVectorizingCopyWithAssumedAlignmentILi128EEENS4_14SM90_TMA_STOREES25_S27_S27_EEEvvEEEEvNT_6ParamsE,@"STO_CUDA_ENTRY STV_DEFAULT"
_ZN7cutlass13device_kernelINS_4gemm6kernel13GemmUniversalIN4cute5tupleIJiiiiEEENS1_10collective13CollectiveMmaINS1_35MainloopSm100TmaUmmaWarpSpecializedILi18ELi2ELi4ENS5_IJNS4_1CILi2EEENSA_ILi1EEESC_EEEEENS5_IJNSA_ILi64EEENSA_ILi32EEENSA_ILi128EEEEEENS_12float_e4m3_tENS5_IJlSC_lEEESJ_SK_NS4_8TiledMMAINS4_8MMA_AtomIJNS4_10MMA_TraitsINS4_19SM100_MMA_F8F6F4_SSEJSJ_SJ_fSF_SG_NS4_17integral_constantINS4_4UMMA5MajorELSR_0EEESS_NSP_INSQ_7ScaleInELST_0EEESU_EEEEEENS4_6LayoutINS5_IJSC_SC_SC_EEENS5_IJNSA_ILi0EEESZ_SZ_EEEEENS5_IJNS4_10UnderscoreES12_S12_EEEEENS4_13SM90_TMA_LOADENS4_14ComposedLayoutINS4_7SwizzleILi3ELi4ELi3EEENS4_18smem_ptr_flag_bitsILi8EEENSX_INS5_IJNSA_ILi8EEESH_EEENS5_IJSH_SC_EEEEEEEvNS4_8identityENS4_23SM90_TMA_LOAD_MULTICASTES1F_vS1G_EENS_8epilogue10collective18CollectiveEpilogueINS1J_23Sm100TmaWarpSpecializedILi1ELi1ELi16ELb0ELb0EEEJSI_NS5_IJNSX_ISF_SC_EENSX_ISG_SC_EEEEESJ_SK_SJ_SK_NS1J_6fusion15FusionCallbacksIS1N_NS1R_17LinearCombinationISJ_fSJ_fLNS_15FloatRoundStyleE2EEESI_S1Q_JEEENS4_5SM1004TMEM4LOAD26SM100_TMEM_LOAD_16dp32b16xES15_NS16_INS17_ILi1ELi4ELi3EEES1A_NSX_INS5_IJS1B_SG_EEENS5_IJSG_SC_EEEEEEENS4_39AutoVectorizingCopyWithAssumedAlignmentILi128EEENS4_14SM90_TMA_STOREES25_S27_S27_EEEvvEEEEvNT_6ParamsE:
[----:B------:R-:W1:Y:S01]  /*0000*/  LDC R1, c[0x0][0x37c] ;  /* 0x0000df00ff017b82 */ /* 0x000e620000000800 */
[----:B------:R-:W2:Y:S01]  /*0010*/  S2R R37, SR_TID.X ;  /* 0x0000000000257919 */ /* 0x000ea20000002100 */
[----:B------:R-:W3:Y:S01]  /*0020*/  LDCU.64 UR8, c[0x0][0x890] ;  /* 0x00011200ff0877ac */ /* 0x000ee20008000a00 */
[----:B------:R-:W-:Y:S02]  /*0030*/  PRMT R47, RZ, 0x7610, R47 ;  /* 0x00007610ff2f7816 */ /* 0x000fe4000000002f */
[----:B------:R-:W-:Y:S01]  /*0040*/  ELECT P3, URZ, PT ;  /* 0x0000000000ff782f */ /* 0x000fe20003860000 */
[----:B---3--:R-:W-:-:S04]  /*0050*/  UISETP.NE.U32.AND UP0, UPT, UR8, URZ, UPT ;  /* 0x000000ff0800728c */ /* 0x008fc8000bf05070 */
[----:B------:R-:W-:Y:S01]  /*0060*/  UISETP.NE.AND.EX UP0, UPT, UR9, URZ, UPT, UP0 ;  /* 0x000000ff0900728c */ /* 0x000fe2000bf05300 */
[----:B--2---:R-:W-:-:S05]  /*0070*/  SHF.R.U32.HI R48, RZ, 0x5, R37 ;  /* 0x00000005ff307819 */ /* 0x004fca0000011625 */
[----:B------:R-:W2:Y:S02]  /*0080*/  SHFL.IDX PT, R0, R48, RZ, 0x1f ;  /* 0x00001fff30007589 */ /* 0x000ea400000e0000 */
[----:B--2---:R-:W-:Y:S01]  /*0090*/  R2UR UR18, R0 ;  /* 0x00000000001272ca */ /* 0x004fe200000e0000 */
[----:B-1----:R-:W-:-:S14]  /*00a0*/  BRA.U UP0, `(.L_x_0) ;  /* 0x0000000100307547 */ /* 0x002fdc000b800000 */
[----:B------:R-:W1:Y:S02]  /*00b0*/  LDCU.64 UR4, c[0x0][0x888] ;  /* 0x00011100ff0477ac */ /* 0x000e640008000a00 */
[----:B-1----:R-:W-:-:S04]  /*00c0*/  UISETP.NE.U32.AND UP0, UPT, UR4, URZ, UPT ;  /* 0x000000ff0400728c */ /* 0x002fc8000bf05070 */
[----:B------:R-:W-:-:S09]  /*00d0*/  UISETP.NE.AND.EX UP0, UPT, UR5, URZ, UPT, UP0 ;  /* 0x000000ff0500728c */ /* 0x000fd2000bf05300 */
[----:B------:R-:W-:Y:S05]  /*00e0*/  BRA.U !UP0, `(.L_x_1) ;  /* 0x0000000108147547 */ /* 0x000fea000b800000 */
[----:B------:R-:W1:Y:S01]  /*00f0*/  LDC.64 R24, c[0x0][0x888] ;  /* 0x00022200ff187b82 */ /* 0x000e620000000a00 */
[----:B------:R-:W1:Y:S02]  /*0100*/  LDCU.64 UR4, c[0x0][0x358] ;  /* 0x00006b00ff0477ac */ /* 0x000e640008000a00 */
[----:B-1----:R1:W5:Y:S01]  /*0110*/  LDG.E R24, desc[UR4][R24.64] ;  /* 0x0000000418187981 */ /* 0x002362000c1e1900 */
[----:B------:R-:W-:Y:S01]  /*0120*/  HFMA2 R47, -RZ, RZ, 0, 5.9604644775390625e-08 ;  /* 0x00000001ff2f7431 */ /* 0x000fe200000001ff */
[----:B------:R-:W-:Y:S05]  /*0130*/  BRA `(.L_x_0) ;  /* 0x00000000000c7947 */ /* 0x000fea0003800000 */
.L_x_1:
[----:B------:R-:W1:Y:S01]  /*0140*/  LDCU UR4, c[0x0][0x880] ;  /* 0x00011000ff0477ac */ /* 0x000e620008000800 */
[----:B------:R-:W-:Y:S01]  /*0150*/  HFMA2 R47, -RZ, RZ, 0, 5.9604644775390625e-08 ;  /* 0x00000001ff2f7431 */ /* 0x000fe200000001ff */
[----:B-1----:R-:W-:-:S07]  /*0160*/  MOV R24, UR4 ;  /* 0x0000000400187c02 */ /* 0x002fce0008000f00 */
.L_x_0:
[----:B------:R-:W2:Y:S02]  /*0170*/  LDCU.64 UR4, c[0x0][0x8b0] ;  /* 0x00011600ff0477ac */ /* 0x000ea40008000a00 */
[----:B--2---:R-:W-:-:S04]  /*0180*/  UISETP.NE.U32.AND UP0, UPT, UR4, URZ, UPT ;  /* 0x000000ff0400728c */ /* 0x004fc8000bf05070 */
[----:B------:R-:W-:-:S09]  /*0190*/  UISETP.NE.AND.EX UP0, UPT, UR5, URZ, UPT, UP0 ;  /* 0x000000ff0500728c */ /* 0x000fd2000bf05300 */
[----:B------:R-:W-:Y:S05]  /*01a0*/  BRA.U UP0, `(.L_x_2) ;  /* 0x0000000100287547 */ /* 0x000fea000b800000 */
[----:B------:R-:W2:Y:S02]  /*01b0*/  LDCU.64 UR4, c[0x0][0x8a8] ;  /* 0x00011500ff0477ac */ /* 0x000ea40008000a00 */
[----:B--2---:R-:W-:-:S04]  /*01c0*/  UISETP.NE.U32.AND UP0, UPT, UR4, URZ, UPT ;  /* 0x000000ff0400728c */ /* 0x004fc8000bf05070 */
[----:B------:R-:W-:-:S09]  /*01d0*/  UISETP.NE.AND.EX UP0, UPT, UR5, URZ, UPT, UP0 ;  /* 0x000000ff0500728c */ /* 0x000fd2000bf05300 */
[----:B------:R-:W-:Y:S05]  /*01e0*/  BRA.U !UP0, `(.L_x_3) ;  /* 0x0000000108107547 */ /* 0x000fea000b800000 */
[----:B------:R-:W2:Y:S01]  /*01f0*/  LDC.64 R2, c[0x0][0x8a8] ;  /* 0x00022a00ff027b82 */ /* 0x000ea20000000a00 */
[----:B------:R-:W2:Y:S02]  /*0200*/  LDCU.64 UR4, c[0x0][0x358] ;  /* 0x00006b00ff0477ac */ /* 0x000ea40008000a00 */
[----:B--2---:R2:W5:Y:S01]  /*0210*/  LDG.E R23, desc[UR4][R2.64] ;  /* 0x0000000402177981 */ /* 0x004562000c1e1900 */
[----:B------:R-:W-:Y:S05]  /*0220*/  BRA `(.L_x_2) ;  /* 0x0000000000087947 */ /* 0x000fea0003800000 */
.L_x_3:
[----:B------:R-:W2:Y:S02]  /*0230*/  LDCU UR4, c[0x0][0x8a0] ;  /* 0x00011400ff0477ac */ /* 0x000ea40008000800 */
[----:B--2---:R-:W-:Y:S02]  /*0240*/  MOV R23, UR4 ;  /* 0x0000000400177c02 */ /* 0x004fe40008000f00 */
.L_x_2:
[----:B------:R-:W-:Y:S01]  /*0250*/  IMAD.U32 R0, RZ, RZ, UR18 ;  /* 0x00000012ff007e24 */ /* 0x000fe2000f8e00ff */
[----:B------:R-:W-:Y:S04]  /*0260*/  BSSY.RECONVERGENT B0, `(.L_x_4) ;  /* 0x000000c000007945 */ /* 0x000fe80003800200 */
[C---:B------:R-:W-:Y:S02]  /*0270*/  ISETP.NE.OR P1, PT, R0.reuse, 0x1, !P3 ;  /* 0x000000010000780c */ /* 0x040fe40005f25670 */
[----:B------:R-:W-:-:S11]  /*0280*/  ISETP.NE.OR P0, PT, R0, 0x3, !P3 ;  /* 0x000000030000780c */ /* 0x000fd60005f05670 */
[----:B------:R-:W-:Y:S05]  /*0290*/  @P1 BRA `(.L_x_5) ;  /* 0x0000000000201947 */ /* 0x000fea0003800000 */
[----:B------:R-:W3:Y:S02]  /*02a0*/  LDCU.64 UR4, c[0x0][0x348] ;  /* 0x00006900ff0477ac */ /* 0x000ee40008000a00 */
[----:B---3--:R-:W-:Y:S02]  /*02b0*/  UIADD3 UR6, UP1, UPT, UR4, 0x80, URZ ;  /* 0x0000008004067890 */ /* 0x008fe4000ff3e0ff */
[----:B------:R-:W-:Y:S02]  /*02c0*/  UIADD3 UR4, UP0, UPT, UR4, 0x180, URZ ;  /* 0x0000018004047890 */ /* 0x000fe4000ff1e0ff */
[----:B------:R-:W-:Y:S02]  /*02d0*/  UIADD3.X UR7, UPT, UPT, URZ, UR5, URZ, UP1, !UPT ;  /* 0x00000005ff077290 */ /* 0x000fe40008ffe4ff */
[----:B------:R-:W-:-:S07]  /*02e0*/  UIADD3.X UR5, UPT, UPT, URZ, UR5, URZ, UP0, !UPT ;  /* 0x00000005ff057290 */ /* 0x000fce00087fe4ff */
[----:B------:R3:W-:Y:S02]  /*02f0*/  UTMACCTL.PF [UR6] ;  /* 0x00000000060079b9 */ /* 0x0007e40008040000 */
[----:B------:R3:W-:Y:S02]  /*0300*/  UTMACCTL.PF [UR4] ;  /* 0x00000000040079b9 */ /* 0x0007e40008040000 */
[----:B---3--:R-:W-:Y:S01]  /*0310*/  NOP ;  /* 0x0000000000007918 */ /* 0x008fe20000000000 */
.L_x_5:
[----:B------:R-:W-:Y:S05]  /*0320*/  BSYNC.RECONVERGENT B0 ;  /* 0x0000000000007941 */ /* 0x000fea0003800200 */
.L_x_4:
[----:B------:R-:W-:Y:S04]  /*0330*/  BSSY.RECONVERGENT B0, `(.L_x_6) ;  /* 0x000000a000007945 */ /* 0x000fe80003800200 */
        /* <DEDUP_REMOVED lines=9> */
.L_x_7:
[----:B------:R-:W-:Y:S05]  /*03d0*/  BSYNC.RECONVERGENT B0 ;  /* 0x0000000000007941 */ /* 0x000fea0003800200 */
.L_x_6:
[----:B------:R-:W3:Y:S01]  /*03e0*/  LDCU.64 UR4, c[0x0][0x888] ;  /* 0x00011100ff0477ac */ /* 0x000ee20008000a00 */
[----:B------:R-:W-:Y:S02]  /*03f0*/  UISETP.EQ.U32.AND UP2, UPT, UR8, URZ, UPT ;  /* 0x000000ff0800728c */ /* 0x000fe4000bf42070 */
[----:B------:R-:W-:Y:S02]  /*0400*/  UPLOP3.LUT UP3, UPT, UPT, UPT, UPT, 0x80, 0x8 ;  /* 0x000000000008789c */ /* 0x000fe40003f6f070 */
[----:B---3--:R-:W-:-:S04]  /*0410*/  UISETP.NE.U32.AND UP0, UPT, UR4, URZ, UPT ;  /* 0x000000ff0400728c */ /* 0x008fc8000bf05070 */
[----:B------:R-:W-:-:S04]  /*0420*/  UISETP.NE.AND.EX UP1, UPT, UR5, URZ, UPT, UP0 ;  /* 0x000000ff0500728c */ /* 0x000fc8000bf25300 */
[----:B------:R-:W-:-:S04]  /*0430*/  UISETP.EQ.OR.EX UP4, UPT, UR9, URZ, !UP1, UP2 ;  /* 0x000000ff0900728c */ /* 0x000fc8000cf82720 */
[----:B------:R-:W-:-:S05]  /*0440*/  UP2UR UR60, UPR, URZ, 0x10 ;  /* 0x00000010ff3c7883 */ /* 0x000fca0008000000 */
[----:B------:R-:W-:Y:S07]  /*0450*/  BRA.U !UP4, `(.L_x_8) ;  /* 0x000000010c207547 */ /* 0x000fee000b800000 */
[----:B------:R-:W-:Y:S01]  /*0460*/  UISETP.NE.U32.AND UP2, UPT, UR8, URZ, UPT ;  /* 0x000000ff0800728c */ /* 0x000fe2000bf45070 */
[----:B-----5:R-:W-:Y:S01]  /*0470*/  FSETP.NEU.AND P0, PT, R24, RZ, PT ;  /* 0x000000ff1800720b */ /* 0x020fe20003f0d000 */
[----:B------:R-:W-:Y:S02]  /*0480*/  USEL UR4, URZ, 0xffffffff, UP1 ;  /* 0xffffffffff047887 */ /* 0x000fe40008800000 */
[----:B------:R-:W-:-:S10]  /*0490*/  UISETP.NE.AND.EX UP2, UPT, UR9, URZ, UPT, UP2 ;  /* 0x000000ff0900728c */ /* 0x000fd4000bf45320 */
[----:B------:R-:W-:Y:S01]  /*04a0*/  VOTEU.ANY UP0, P0 ;  /* 0x0000000000ff7886 */ /* 0x000fe20000000100 */
[----:B------:R-:W-:-:S04]  /*04b0*/  @!UP2 USEL UR4, URZ, 0xffffffff, UP0 ;  /* 0xffffffffff04a887 */ /* 0x000fc80008000000 */
[----:B------:R-:W-:-:S04]  /*04c0*/  ULOP3.LUT UR4, UR4, 0x1, URZ, 0xc0, !UPT ;  /* 0x0000000104047892 */ /* 0x000fc8000f8ec0ff */
[----:B------:R-:W-:-:S11]  /*04d0*/  UISETP.NE.U32.AND UP3, UPT, UR4, 0x1, UPT ;  /* 0x000000010400788c */ /* 0x000fd6000bf65070 */
.L_x_8:
[----:B--2---:R-:W2:Y:S02]  /*04e0*/  SHFL.IDX PT, R2, R48, RZ, 0x1f ;  /* 0x00001fff30027589 */ /* 0x004ea400000e0000 */
[----:B--2---:R-:W-:-:S13]  /*04f0*/  ISETP.NE.AND P0, PT, R2, RZ, PT ;  /* 0x000000ff0200720c */ /* 0x004fda0003f05270 */
[----:B------:R-:W-:Y:S05]  /*0500*/  @P0 BRA `(.L_x_9) ;  /* 0x0000000000d40947 */ /* 0x000fea0003800000 */
[----:B------:R-:W-:Y:S01]  /*0510*/  ELECT P0, URZ, PT ;  /* 0x0000000000ff782f */ /* 0x000fe20003800000 */
[----:B------:R-:W-:-:S12]  /*0520*/  BSSY.RECONVERGENT B0, `(.L_x_9) ;  /* 0x0000033000007945 */ /* 0x000fd80003800200 */
[----:B------:R-:W-:Y:S05]  /*0530*/  @!P0 BRA `(.L_x_10) ;  /* 0x0000000000c48947 */ /* 0x000fea0003800000 */
[----:B------:R-:W2:Y:S01]  /*0540*/  S2UR UR4, SR_CgaCtaId ;  /* 0x00000000000479c3 */ /* 0x000ea20000008800 */
[----:B------:R-:W-:Y:S01]  /*0550*/  UMOV UR5, 0x400 ;  /* 0x0000040000057882 */ /* 0x000fe20000000000 */
[----:B------:R-:W-:Y:S01]  /*0560*/  UMOV UR8, 0x1 ;  /* 0x0000000100087882 */ /* 0x000fe20000000000 */
[----:B------:R-:W-:Y:S01]  /*0570*/  UMOV UR6, 0x2 ;  /* 0x0000000200067882 */ /* 0x000fe20000000000 */
[----:B------:R-:W-:-:S04]  /*0580*/  UIADD3 UR8, UPT, UPT, -UR8, 0x100000, URZ ;  /* 0x0010000008087890 */ /* 0x000fc8000fffe1ff */
[----:B------:R-:W-:Y:S02]  /*0590*/  USHF.L.U32 UR9, UR8, 0xb, URZ ;  /* 0x0000000b08097899 */ /* 0x000fe400080006ff */
[----:B------:R-:W-:Y:S02]  /*05a0*/  USHF.L.U32 UR8, UR8, 0x1, URZ ;  /* 0x0000000108087899 */ /* 0x000fe400080006ff */
[----:B------:R-:W-:-:S04]  /*05b0*/  UIADD3 UR6, UPT, UPT, -UR6, 0x100000, URZ ;  /* 0x0010000006067890 */ /* 0x000fc8000fffe1ff */
[----:B------:R-:W-:Y:S02]  /*05c0*/  USHF.L.U32 UR7, UR6, 0xb, URZ ;  /* 0x0000000b06077899 */ /* 0x000fe400080006ff */
[----:B------:R-:W-:Y:S02]  /*05d0*/  USHF.L.U32 UR6, UR6, 0x1, URZ ;  /* 0x0000000106067899 */ /* 0x000fe400080006ff */
[----:B--2---:R-:W-:Y:S01]  /*05e0*/  ULEA UR4, UR4, UR5, 0x18 ;  /* 0x0000000504047291 */ /* 0x004fe2000f8ec0ff */
[----:B------:R-:W2:Y:S11]  /*05f0*/  FENCE.VIEW.ASYNC.S ;  /* 0x00000000000073c6 */ /* 0x000eb60000000000 */
[----:B--2---:R2:W3:Y:S01]  /*0600*/  SYNCS.EXCH.64 URZ, [UR4], UR8 ;  /* 0x0000000804ff75b2 */ /* 0x0044e20008000100 */
[----:B------:R2:W4:Y:S01]  /*0610*/  SYNCS.EXCH.64 URZ, [UR4+0x90], UR6 ;  /* 0x0000900604ff75b2 */ /* 0x0005220008000100 */
[----:B------:R2:W1:Y:S01]  /*0620*/  SYNCS.EXCH.64 URZ, [UR4+0x8], UR8 ;  /* 0x0000080804ff75b2 */ /* 0x0004620008000100 */
        /* <DEDUP_REMOVED lines=32> */
[----:B------:R2:W1:Y:S02]  /*0830*/  SYNCS.EXCH.64 URZ, [UR4+0x118], UR6 ;  /* 0x0001180604ff75b2 */ /* 0x0004640008000100 */
[----:B--234-:R-:W-:Y:S01]  /*0840*/  NOP ;  /* 0x0000000000007918 */ /* 0x01cfe20000000000 */
.L_x_10:
[----:B------:R-:W-:Y:S05]  /*0850*/  BSYNC.RECONVERGENT B0 ;  /* 0x0000000000007941 */ /* 0x000fea0003800200 */
.L_x_9:
[----:B------:R-:W2:Y:S01]  /*0860*/  SHFL.IDX PT, R2, R48, RZ, 0x1f ;  /* 0x00001fff30027589 */ /* 0x000ea200000e0000 */
[----:B------:R-:W-:Y:S01]  /*0870*/  NOP ;  /* 0x0000000000007918 */ /* 0x000fe20000000000 */
[----:B--2---:R-:W-:-:S13]  /*0880*/  ISETP.NE.AND P0, PT, R2, 0x1, PT ;  /* 0x000000010200780c */ /* 0x004fda0003f05270 */
[----:B------:R-:W-:Y:S05]  /*0890*/  @P0 BRA `(.L_x_11) ;  /* 0x0000000000400947 */ /* 0x000fea0003800000 */
        /* <DEDUP_REMOVED lines=9> */
[----:B------:R-:W-:Y:S01]  /*0930*/  USHF.L.U32 UR6, UR6, 0x1, URZ ;  /* 0x0000000106067899 */ /* 0x000fe200080006ff */
[----:B------:R-:W-:Y:S01]  /*0940*/  ELECT P0, URZ, PT ;  /* 0x0000000000ff782f */ /* 0x000fe20003800000 */
[----:B--2---:R-:W-:Y:S01]  /*0950*/  ULEA UR4, UR4, UR5, 0x18 ;  /* 0x0000000504047291 */ /* 0x004fe2000f8ec0ff */
[----:B------:R-:W2:Y:S11]  /*0960*/  FENCE.VIEW.ASYNC.S ;  /* 0x00000000000073c6 */ /* 0x000eb60000000000 */
[----:B--2---:R2:W3:Y:S01]  /*0970*/  SYNCS.EXCH.64 URZ, [UR4+0x120], UR8 ;  /* 0x0001200804ff75b2 */ /* 0x0044e20008000100 */
[----:B------:R2:W4:Y:S01]  /*0980*/  SYNCS.EXCH.64 URZ, [UR4+0x128], UR6 ;  /* 0x0001280604ff75b2 */ /* 0x0005220008000100 */
[----:B------:R-:W-:Y:S01]  /*0990*/  NOP ;  /* 0x0000000000007918 */ /* 0x000fe20000000000 */
.L_x_11:
[----:B------:R-:W1:Y:S01]  /*09a0*/  SHFL.IDX PT, R2, R48, RZ, 0x1f ;  /* 0x00001fff30027589 */ /* 0x000e6200000e0000 */
[----:B------:R-:W-:Y:S01]  /*09b0*/  NOP ;  /* 0x0000000000007918 */ /* 0x000fe20000000000 */
[----:B-1----:R-:W-:-:S13]  /*09c0*/  ISETP.NE.AND P0, PT, R2, 0x3, PT ;  /* 0x000000030200780c */ /* 0x002fda0003f05270 */
[----:B------:R-:W-:Y:S05]  /*09d0*/  @P0 BRA `(.L_x_12) ;  /* 0x0000000000300947 */ /* 0x000fea0003800000 */
[----:B--2---:R-:W1:Y:S01]  /*09e0*/  S2UR UR4, SR_CgaCtaId ;  /* 0x00000000000479c3 */ /* 0x004e620000008800 */
[----:B------:R-:W-:Y:S01]  /*09f0*/  UMOV UR6, 0x400 ;  /* 0x0000040000067882 */ /* 0x000fe20000000000 */
[----:B------:R-:W-:Y:S01]  /*0a00*/  UMOV UR5, 0x20 ;  /* 0x0000002000057882 */ /* 0x000fe20000000000 */
[----:B------:R-:W-:Y:S01]  /*0a10*/  ELECT P0, URZ, PT ;  /* 0x0000000000ff782f */ /* 0x000fe20003800000 */
[----:B-1----:R-:W-:Y:S02]  /*0a20*/  ULEA UR6, UR4, UR6, 0x18 ;  /* 0x0000000604067291 */ /* 0x002fe4000f8ec0ff */
[----:B------:R-:W-:-:S04]  /*0a30*/  UIADD3 UR4, UPT, UPT, -UR5, 0x100000, URZ ;  /* 0x0010000005047890 */ /* 0x000fc8000fffe1ff */
[----:B------:R-:W-:Y:S02]  /*0a40*/  USHF.L.U32 UR5, UR4, 0xb, URZ ;  /* 0x0000000b04057899 */ /* 0x000fe400080006ff */
[----:B------:R-:W-:Y:S01]  /*0a50*/  USHF.L.U32 UR4, UR4, 0x1, URZ ;  /* 0x0000000104047899 */ /* 0x000fe200080006ff */
[----:B------:R-:W1:Y:S11]  /*0a60*/  FENCE.VIEW.ASYNC.S ;  /* 0x00000000000073c6 */ /* 0x000e760000000000 */
[----:B-1----:R1:W2:Y:S01]  /*0a70*/  SYNCS.EXCH.64 URZ, [UR6+0x130], UR4 ;  /* 0x0001300406ff75b2 */ /* 0x0022a20008000100 */
[----:B------:R1:W1:Y:S01]  /*0a80*/  SYNCS.EXCH.64 URZ, [UR6+0x138], UR4 ;  /* 0x0001380406ff75b2 */ /* 0x0002620008000100 */
[----:B------:R-:W-:Y:S01]  /*0a90*/  NOP ;  /* 0x0000000000007918 */ /* 0x000fe20000000000 */
.L_x_12:
[----:B------:R-:W3:Y:S01]  /*0aa0*/  SHFL.IDX PT, R2, R48, RZ, 0x1f ;  /* 0x00001fff30027589 */ /* 0x000ee200000e0000 */
[----:B------:R-:W-:Y:S01]  /*0ab0*/  NOP ;  /* 0x0000000000007918 */ /* 0x000fe20000000000 */
[----:B---3--:R-:W-:-:S13]  /*0ac0*/  ISETP.NE.AND P0, PT, R2, 0x4, PT ;  /* 0x000000040200780c */ /* 0x008fda0003f05270 */
[----:B------:R-:W-:Y:S05]  /*0ad0*/  @P0 BRA `(.L_x_13) ;  /* 0x00000000004c0947 */ /* 0x000fea0003800000 */
[----:B-12---:R-:W1:Y:S01]  /*0ae0*/  S2UR UR6, SR_CgaCtaId ;  /* 0x00000000000679c3 */ /* 0x006e620000008800 */
[----:B------:R-:W-:Y:S01]  /*0af0*/  UMOV UR4, 0x1e0 ;  /* 0x000001e000047882 */ /* 0x000fe20000000000 */
[----:B------:R-:W-:Y:S01]  /*0b00*/  UMOV UR5, 0x400 ;  /* 0x0000040000057882 */ /* 0x000fe20000000000 */
[----:B------:R-:W-:Y:S01]  /*0b10*/  USEL UR4, UR4, 0x1a0, UP3 ;  /* 0x000001a004047887 */ /* 0x000fe20009800000 */
[----:B------:R-:W-:Y:S01]  /*0b20*/  UMOV UR8, 0x1 ;  /* 0x0000000100087882 */ /* 0x000fe20000000000 */
[----:B------:R-:W-:Y:S01]  /*0b30*/  ELECT P0, URZ, PT ;  /* 0x0000000000ff782f */ /* 0x000fe20003800000 */
[----:B------:R-:W-:-:S04]  /*0b40*/  UIADD3 UR8, UPT, UPT, -UR8, 0x100000, URZ ;  /* 0x0010000008087890 */ /* 0x000fc8000fffe1ff */
[----:B------:R-:W-:Y:S02]  /*0b50*/  USHF.L.U32 UR9, UR8, 0xb, URZ ;  /* 0x0000000b08097899 */ /* 0x000fe400080006ff */
[----:B------:R-:W-:Y:S02]  /*0b60*/  USHF.L.U32 UR8, UR8, 0x1, URZ ;  /* 0x0000000108087899 */ /* 0x000fe400080006ff */
[----:B-1----:R-:W-:Y:S02]  /*0b70*/  ULEA UR6, UR6, UR5, 0x18 ;  /* 0x0000000506067291 */ /* 0x002fe4000f8ec0ff */
[----:B------:R-:W-:-:S04]  /*0b80*/  UIADD3 UR4, UPT, UPT, -UR4, 0x100000, URZ ;  /* 0x0010000004047890 */ /* 0x000fc8000fffe1ff */
[----:B------:R-:W-:Y:S02]  /*0b90*/  USHF.L.U32 UR5, UR4, 0xb, URZ ;  /* 0x0000000b04057899 */ /* 0x000fe400080006ff */
[----:B------:R-:W-:Y:S01]  /*0ba0*/  USHF.L.U32 UR4, UR4, 0x1, URZ ;  /* 0x0000000104047899 */ /* 0x000fe200080006ff */
[----:B------:R-:W1:Y:S03]  /*0bb0*/  FENCE.VIEW.ASYNC.S ;  /* 0x00000000000073c6 */ /* 0x000e660000000000 */
[----:B-1----:R3:W1:Y:S08]  /*0bc0*/  SYNCS.EXCH.64 URZ, [UR6+0x140], UR8 ;  /* 0x0001400806ff75b2 */ /* 0x0026700008000100 */
[----:B------:R3:W2:Y:S01]  /*0bd0*/  SYNCS.EXCH.64 URZ, [UR6+0x150], UR4 ;  /* 0x0001500406ff75b2 */ /* 0x0006a20008000100 */
[----:B------:R3:W1:Y:S01]  /*0be0*/  SYNCS.EXCH.64 URZ, [UR6+0x148], UR8 ;  /* 0x0001480806ff75b2 */ /* 0x0006620008000100 */
[----:B------:R3:W1:Y:S02]  /*0bf0*/  SYNCS.EXCH.64 URZ, [UR6+0x158], UR4 ;  /* 0x0001580406ff75b2 */ /* 0x0006640008000100 */
[----:B---3--:R-:W-:Y:S01]  /*0c00*/  NOP ;  /* 0x0000000000007918 */ /* 0x008fe20000000000 */
.L_x_13:
[----:B------:R-:W3:Y:S01]  /*0c10*/  SHFL.IDX PT, R2, R48, RZ, 0x1f ;  /* 0x00001fff30027589 */ /* 0x000ee200000e0000 */
[----:B------:R-:W-:Y:S01]  /*0c20*/  NOP ;  /* 0x0000000000007918 */ /* 0x000fe20000000000 */
[----:B---3--:R-:W-:-:S13]  /*0c30*/  ISETP.NE.AND P0, PT, R2, 0x5, PT ;  /* 0x000000050200780c */ /* 0x008fda0003f05270 */
[----:B------:R-:W-:Y:S05]  /*0c40*/  @P0 BRA `(.L_x_14) ;  /* 0x0000000000580947 */ /* 0x000fea0003800000 */
[----:B-12---:R-:W1:Y:S01]  /*0c50*/  S2UR UR4, SR_CgaCtaId ;  /* 0x00000000000479c3 */ /* 0x006e620000008800 */
        /* <DEDUP_REMOVED lines=10> */
[----:B-1----:R-:W-:Y:S01]  /*0d00*/  ULEA UR4, UR4, UR5, 0x18 ;  /* 0x0000000504047291 */ /* 0x002fe2000f8ec0ff */
[----:B------:R-:W1:Y:S11]  /*0d10*/  FENCE.VIEW.ASYNC.S ;  /* 0x00000000000073c6 */ /* 0x000e760000000000 */
[----:B-1----:R3:W1:Y:S01]  /*0d20*/  SYNCS.EXCH.64 URZ, [UR4+0x160], UR8 ;  /* 0x0001600804ff75b2 */ /* 0x0026620008000100 */
[----:B------:R3:W2:Y:S01]  /*0d30*/  SYNCS.EXCH.64 URZ, [UR4+0x180], UR6 ;  /* 0x0001800604ff75b2 */ /* 0x0006a20008000100 */
[----:B------:R3:W1:Y:S01]  /*0d40*/  SYNCS.EXCH.64 URZ, [UR4+0x168], UR8 ;  /* 0x0001680804ff75b2 */ /* 0x0006620008000100 */
[----:B------:R3:W1:Y:S01]  /*0d50*/  SYNCS.EXCH.64 URZ, [UR4+0x188], UR6 ;  /* 0x0001880604ff75b2 */ /* 0x0006620008000100 */
[----:B------:R3:W1:Y:S01]  /*0d60*/  SYNCS.EXCH.64 URZ, [UR4+0x170], UR8 ;  /* 0x0001700804ff75b2 */ /* 0x0006620008000100 */
[----:B------:R3:W1:Y:S01]  /*0d70*/  SYNCS.EXCH.64 URZ, [UR4+0x190], UR6 ;  /* 0x0001900604ff75b2 */ /* 0x0006620008000100 */
[----:B------:R3:W1:Y:S01]  /*0d80*/  SYNCS.EXCH.64 URZ, [UR4+0x178], UR8 ;  /* 0x0001780804ff75b2 */ /* 0x0006620008000100 */
[----:B------:R3:W1:Y:S02]  /*0d90*/  SYNCS.EXCH.64 URZ, [UR4+0x198], UR6 ;  /* 0x0001980604ff75b2 */ /* 0x0006640008000100 */
[----:B---3--:R-:W-:Y:S01]  /*0da0*/  NOP ;  /* 0x0000000000007918 */ /* 0x008fe20000000000 */
.L_x_14:
[----:B------:R-:W3:Y:S01]  /*0db0*/  SHFL.IDX PT, R2, R48, RZ, 0x1f ;  /* 0x00001fff30027589 */ /* 0x000ee200000e0000 */
[----:B------:R-:W1:Y:S01]  /*0dc0*/  S2UR UR61, SR_CgaCtaId ;  /* 0x00000000003d79c3 */ /* 0x000e620000008800 */
[----:B------:R-:W-:Y:S01]  /*0dd0*/  NOP ;  /* 0x0000000000007918 */ /* 0x000fe20000000000 */
[----:B---3--:R-:W-:-:S13]  /*0de0*/  ISETP.NE.AND P0, PT, R2, 0x3, PT ;  /* 0x000000030200780c */ /* 0x008fda0003f05270 */
[----:B-1----:R-:W-:Y:S05]  /*0df0*/  @P0 BRA `(.L_x_15) ;  /* 0x0000000000340947 */ /* 0x002fea0003800000 */
[----:B--2---:R-:W-:Y:S01]  /*0e00*/  UMOV UR4, 0x400 ;  /* 0x0000040000047882 */ /* 0x004fe20000000000 */
[----:B------:R-:W-:Y:S01]  /*0e10*/  UMOV UR6, 0x20 ;  /* 0x0000002000067882 */ /* 0x000fe20000000000 */
[----:B------:R-:W-:Y:S02]  /*0e20*/  ULEA UR4, UR61, UR4, 0x18 ;  /* 0x000000043d047291 */ /* 0x000fe4000f8ec0ff */
[----:B------:R-:W-:-:S04]  /*0e30*/  UIADD3 UR6, UPT, UPT, -UR6, 0x100000, URZ ;  /* 0x0010000006067890 */ /* 0x000fc8000fffe1ff */
[----:B------:R-:W-:Y:S02]  /*0e40*/  USHF.L.U32 UR7, UR6, 0xb, URZ ;  /* 0x0000000b06077899 */ /* 0x000fe400080006ff */
[----:B------:R-:W-:Y:S01]  /*0e50*/  USHF.L.U32 UR6, UR6, 0x1, URZ ;  /* 0x0000000106067899 */ /* 0x000fe200080006ff */
[----:B------:R-:W-:Y:S01]  /*0e60*/  ELECT P0, URZ, PT ;  /* 0x0000000000ff782f */ /* 0x000fe20003800000 */
[----:B------:R-:W1:Y:S10]  /*0e70*/  FENCE.VIEW.ASYNC.S ;  /* 0x00000000000073c6 */ /* 0x000e740000000000 */
[----:B-1----:R1:W3:Y:S01]  /*0e80*/  SYNCS.EXCH.64 URZ, [UR4+0x1a0], UR6 ;  /* 0x0001a00604ff75b2 */ /* 0x0022e20008000100 */
[----:B------:R1:W2:Y:S01]  /*0e90*/  SYNCS.EXCH.64 URZ, [UR4+0x1b0], UR6 ;  /* 0x0001b00604ff75b2 */ /* 0x0002a20008000100 */
[----:B------:R1:W1:Y:S01]  /*0ea0*/  SYNCS.EXCH.64 URZ, [UR4+0x1a8], UR6 ;  /* 0x0001a80604ff75b2 */ /* 0x0002620008000100 */
[----:B------:R1:W1:Y:S01]  /*0eb0*/  SYNCS.EXCH.64 URZ, [UR4+0x1b8], UR6 ;  /* 0x0001b80604ff75b2 */ /* 0x0002620008000100 */
[----:B------:R-:W-:Y:S01]  /*0ec0*/  NOP ;  /* 0x0000000000007918 */ /* 0x000fe20000000000 */
.L_x_15:
[----:B-12---:R-:W1:Y:S01]  /*0ed0*/  LDCU UR4, c[0x0][0x36c] ;  /* 0x00006d80ff0477ac */ /* 0x006e620008000800 */
[----:B------:R-:W-:Y:S01]  /*0ee0*/  ISETP.NE.OR P3, PT, R0, 0x2, !P3 ;  /* 0x000000020000780c */ /* 0x000fe20005f65670 */
[----:B------:R-:W-:Y:S01]  /*0ef0*/  NOP ;  /* 0x0000000000007918 */ /* 0x000fe20000000000 */
[----:B------:R-:W-:Y:S01]  /*0f00*/  LOP3.LUT R0, R37, 0x1f, RZ, 0xc0, !PT ;  /* 0x0000001f25007812 */ /* 0x000fe200078ec0ff */
[----:B------:R-:W-:Y:S02]  /*0f10*/  UISETP.NE.AND UP4, UPT, UR18, 0x2, UPT ;  /* 0x000000021200788c */ /* 0x000fe4000bf85270 */
[----:B------:R-:W-:Y:S02]  /*0f20*/  UISETP.NE.AND UP5, UPT, UR18, URZ, UPT ;  /* 0x000000ff1200728c */ /* 0x000fe4000bfa5270 */
[----:B-1----:R-:W-:-:S09]  /*0f30*/  UISETP.EQ.U32.AND UP6, UPT, UR4, 0x1, UPT ;  /* 0x000000010400788c */ /* 0x002fd2000bfc2070 */
[----:B------:R-:W-:Y:S05]  /*0f40*/  BRA.U !UP6, `(.L_x_16) ;  /* 0x000000010e087547 */ /* 0x000fea000b800000 */
[----:B---34-:R-:W-:Y:S01]  /*0f50*/  UCGABAR_ARV ;  /* 0x00000000000079c7 */ /* 0x018fe20008000000 */
[----:B------:R-:W-:Y:S05]  /*0f60*/  BRA `(.L_x_17) ;  /* 0x0000000000047947 */ /* 0x000fea0003800000 */
.L_x_16:
[----:B---34-:R-:W-:Y:S01]  /*0f70*/  NOP ;  /* 0x0000000000007918 */ /* 0x018fe20000000000 */
.L_x_17:
[----:B------:R-:W1:Y:S01]  /*0f80*/  S2UR UR46, SR_CTAID.X ;  /* 0x00000000002e79c3 */ /* 0x000e620000002500 */
[----:B------:R-:W-:-:S05]  /*0f90*/  CS2R.32 R3, SR_CgaSize ;  /* 0x0000000000037805 */ /* 0x000fca0000008a00 */
[----:B------:R-:W-:-:S05]  /*0fa0*/  IMAD R3, R3, -0xa0, RZ ;  /* 0xffffff6003037824 */ /* 0x000fca00078e02ff */
[----:B------:R-:W-:-:S14]  /*0fb0*/  R2UR UR5, R3 ;  /* 0x00000000030572ca */ /* 0x000fdc00000e0000 */
[----:B------:R-:W2:Y:S01]  /*0fc0*/  LDCU UR5, c[0x0][UR5+0x2b0] ;  /* 0x00005600050577ac */ /* 0x000ea20008000800 */
[----:B------:R-:W-:-:S05]  /*0fd0*/  CS2R.32 R3, SR_CgaSize ;  /* 0x0000000000037805 */ /* 0x000fca0000008a00 */
[----:B------:R-:W-:-:S05]  /*0fe0*/  IMAD R3, R3, -0xa0, RZ ;  /* 0xffffff6003037824 */ /* 0x000fca00078e02ff */
[----:B------:R-:W-:-:S14]  /*0ff0*/  R2UR UR4, R3 ;  /* 0x00000000030472ca */ /* 0x000fdc00000e0000 */
[----:B------:R-:W3:Y:S01]  /*1000*/  LDCU UR4, c[0x0][UR4+0x2b4] ;  /* 0x00005680040477ac */ /* 0x000ee20008000800 */
[----:B------:R-:W4:Y:S01]  /*1010*/  S2UR UR45, SR_CTAID.Y ;  /* 0x00000000002d79c3 */ /* 0x000f220000002600 */
[----:B------:R-:W-:-:S05]  /*1020*/  CS2R.32 R3, SR_CgaSize ;  /* 0x0000000000037805 */ /* 0x000fca0000008a00 */
[----:B------:R-:W-:-:S05]  /*1030*/  IMAD R3, R3, -0xa0, RZ ;  /* 0xffffff6003037824 */ /* 0x000fca00078e02ff */
[----:B------:R-:W-:-:S14]  /*1040*/  R2UR UR58, R3 ;  /* 0x00000000033a72ca */ /* 0x000fdc00000e0000 */
[----:B------:R-:W3:Y:S01]  /*1050*/  LDCU UR58, c[0x0][UR58+0x2a0] ;  /* 0x000054003a3a77ac */ /* 0x000ee20008000800 */
[----:B------:R-:W-:-:S05]  /*1060*/  CS2R.32 R3, SR_CgaSize ;  /* 0x0000000000037805 */ /* 0x000fca0000008a00 */
[----:B------:R-:W-:-:S05]  /*1070*/  IMAD R3, R3, -0xa0, RZ ;  /* 0xffffff6003037824 */ /* 0x000fca00078e02ff */
[----:B------:R-:W-:-:S14]  /*1080*/  R2UR UR55, R3 ;  /* 0x00000000033772ca */ /* 0x000fdc00000e0000 */
[----:B------:R-:W3:Y:S01]  /*1090*/  LDCU UR55, c[0x0][UR55+0x2a4] ;  /* 0x00005480373777ac */ /* 0x000ee20008000800 */
[----:B------:R-:W-:Y:S01]  /*10a0*/  USHF.L.U32 UR28, UR61, 0xb, URZ ;  /* 0x0000000b3d1c7899 */ /* 0x000fe200080006ff */
[----:B------:R-:W3:Y:S01]  /*10b0*/  LDCU UR19, c[0x0][0xb24] ;  /* 0x00016480ff1377ac */ /* 0x000ee20008000800 */
[----:B------:R-:W3:Y:S01]  /*10c0*/  LDCU UR42, c[0x0][0xb24] ;  /* 0x00016480ff2a77ac */ /* 0x000ee20008000800 */
[----:B-1----:R-:W-:Y:S01]  /*10d0*/  I2FP.F32.U32 R3, UR46 ;  /* 0x0000002e00037c45 */ /* 0x002fe20008201000 */
[----:B------:R-:W1:Y:S04]  /*10e0*/  LDCU UR22, c[0x0][0xb30] ;  /* 0x00016600ff1677ac */ /* 0x000e680008000800 */
[----:B--2---:R-:W-:Y:S01]  /*10f0*/  FMUL R3, R3, UR5 ;  /* 0x0000000503037c20 */ /* 0x004fe20008400000 */
[----:B------:R-:W-:Y:S01]  /*1100*/  ULOP3.LUT UR28, UR28, 0x800, URZ, 0xc0, !UPT ;  /* 0x000008001c1c7892 */ /* 0x000fe2000f8ec0ff */
[----:B----4-:R-:W-:-:S04]  /*1110*/  I2FP.F32.U32 R2, UR45 ;  /* 0x0000002d00027c45 */ /* 0x010fc80008201000 */
[----:B------:R-:W2:Y:S01]  /*1120*/  F2I.U32.TRUNC.NTZ R3, R3 ;  /* 0x0000000300037305 */ /* 0x000ea2000020f000 */
[----:B---3--:R-:W-:-:S07]  /*1130*/  FMUL R2, R2, UR4 ;  /* 0x0000000402027c20 */ /* 0x008fce0008400000 */
[----:B------:R-:W3:Y:S01]  /*1140*/  F2I.U32.TRUNC.NTZ R2, R2 ;  /* 0x0000000200027305 */ /* 0x000ee2000020f000 */
[----:B--2---:R-:W-:Y:S02]  /*1150*/  R2UR UR4, R3 ;  /* 0x00000000030472ca */ /* 0x004fe400000e0000 */
[----:B---3--:R-:W-:Y:S02]  /*1160*/  R2UR UR6, R2 ;  /* 0x00000000020672ca */ /* 0x008fe400000e0000 */
[----:B------:R-:W-:-:S09]  /*1170*/  PRMT R2, RZ, 0x7610, R2 ;  /* 0x00007610ff027816 */ /* 0x000fd20000000002 */
[----:B------:R-:W-:-:S04]  /*1180*/  UIADD3 UR5, UPT, UPT, -UR4, URZ, URZ ;  /* 0x000000ff04057290 */ /* 0x000fc8000fffe1ff */
[----:B------:R-:W-:Y:S02]  /*1190*/  UIMAD UR58, UR58, UR5, UR46 ;  /* 0x000000053a3a72a4 */ /* 0x000fe4000f8e022e */
[----:B------:R-:W-:-:S04]  /*11a0*/  UIADD3 UR4, UPT, UPT, -UR6, URZ, URZ ;  /* 0x000000ff06047290 */ /* 0x000fc8000fffe1ff */
[----:B------:R-:W-:Y:S01]  /*11b0*/  UIMAD UR55, UR55, UR4, UR45 ;  /* 0x00000004373772a4 */ /* 0x000fe2000f8e022d */
[----:B-1----:R-:W-:Y:S11]  /*11c0*/  BRA.U UP5, `(.L_x_18) ;  /* 0x0000000105247547 */ /* 0x002ff6000b800000 */
[----:B------:R-:W-:-:S04]  /*11d0*/  UISETP.NE.AND UP0, UPT, UR55, URZ, UPT ;  /* 0x000000ff3700728c */ /* 0x000fc8000bf05270 */
[----:B------:R-:W-:-:S04]  /*11e0*/  UISETP.EQ.OR UP0, UPT, UR58, URZ, !UP0 ;  /* 0x000000ff3a00728c */ /* 0x000fc8000c702670 */
[----:B------:R-:W-:Y:S02]  /*11f0*/  USEL UR5, URZ, 0x1, !UP0 ;  /* 0x00000001ff057887 */ /* 0x000fe4000c000000 */
[----:B------:R-:W-:-:S04]  /*1200*/  UISETP.NE.AND UP0, UPT, UR55, URZ, UPT ;  /* 0x000000ff3700728c */ /* 0x000fc8000bf05270 */
[----:B------:R-:W-:Y:S02]  /*1210*/  USEL UR4, URZ, 0x2, UP0 ;  /* 0x00000002ff047887 */ /* 0x000fe40008000000 */
[----:B------:R-:W-:-:S04]  /*1220*/  UISETP.NE.AND UP0, UPT, UR58, 0x1, UPT ;  /* 0x000000013a00788c */ /* 0x000fc8000bf05270 */
[----:B------:R-:W-:-:S04]  /*1230*/  USEL UR4, UR4, 0x2, UP0 ;  /* 0x0000000204047887 */ /* 0x000fc80008000000 */
[----:B------:R-:W-:-:S06]  /*1240*/  UIADD3 UR4, UPT, UPT, UR5, UR4, URZ ;  /* 0x0000000405047290 */ /* 0x000fcc000fffe0ff */
[----:B------:R-:W-:-:S07]  /*1250*/  MOV R2, UR4 ;  /* 0x0000000400027c02 */ /* 0x000fce0008000f00 */
.L_x_18:
[----:B------:R-:W1:Y:S01]  /*1260*/  S2UR UR36, SR_CTAID.Z ;  /* 0x00000000002479c3 */ /* 0x000e620000002700 */
[----:B------:R-:W-:-:S09]  /*1270*/  UISETP.GE.AND UP0, UPT, UR19, 0x1, UPT ;  /* 0x000000011300788c */ /* 0x000fd2000bf06270 */
[----:B------:R-:W-:Y:S05]  /*1280*/  BRA.U !UP0, `(.L_x_19) ;  /* 0x0000000108d47547 */ /* 0x000fea000b800000 */
[----:B------:R-:W2:Y:S01]  /*1290*/  LDCU.128 UR12, c[0x0][0xb10] ;  /* 0x00016200ff0c77ac */ /* 0x000ea20008000c00 */
[----:B------:R-:W3:Y:S01]  /*12a0*/  LDCU UR20, c[0x0][0xb0c] ;  /* 0x00016180ff1477ac */ /* 0x000ee20008000800 */
[----:B------:R-:W4:Y:S01]  /*12b0*/  LDCU UR6, c[0x0][0x370] ;  /* 0x00006e00ff0677ac */ /* 0x000f220008000800 */
[----:B------:R-:W1:Y:S01]  /*12c0*/  LDCU UR7, c[0x0][0x374] ;  /* 0x00006e80ff0777ac */ /* 0x000e620008000800 */
[----:B------:R-:W1:Y:S01]  /*12d0*/  LDCU UR21, c[0x0][0xb20] ;  /* 0x00016400ff1577ac */ /* 0x000e620008000800 */
[----:B--2---:R-:W-:Y:S02]  /*12e0*/  UIMAD.WIDE.U32 UR4, UR46, UR12, URZ ;  /* 0x0000000c2e0472a5 */ /* 0x004fe4000f8e00ff */
[----:B---3--:R-:W-:Y:S01]  /*12f0*/  UISETP.NE.AND UP0, UPT, UR20, 0x1, UPT ;  /* 0x000000011400788c */ /* 0x008fe2000bf05270 */
[----:B------:R-:W2:Y:S01]  /*1300*/  LDCU.64 UR8, c[0x0][0xb28] ;  /* 0x00016500ff0877ac */ /* 0x000ea20008000a00 */
[----:B----4-:R-:W-:-:S03]  /*1310*/  UIMAD.WIDE.U32 UR10, UR6, UR12, URZ ;  /* 0x0000000c060a72a5 */ /* 0x010fc6000f8e00ff */
[----:B------:R-:W-:Y:S01]  /*1320*/  UMOV UR4, UR5 ;  /* 0x0000000500047c82 */ /* 0x000fe20008000000 */
[----:B------:R-:W-:Y:S02]  /*1330*/  UISETP.NE.AND UP2, UPT, UR19, 0x1, UPT ;  /* 0x000000011300788c */ /* 0x000fe4000bf45270 */
[----:B------:R-:W-:Y:S01]  /*1340*/  USHF.R.U32.HI UR4, URZ, UR13, UR4 ;  /* 0x0000000dff047299 */ /* 0x000fe20008011604 */
[----:B------:R-:W-:Y:S01]  /*1350*/  UMOV UR10, UR11 ;  /* 0x0000000b000a7c82 */ /* 0x000fe20008000000 */
[----:B------:R-:W-:Y:S02]  /*1360*/  UIMAD.WIDE.U32 UR16, UR45, UR15, URZ ;  /* 0x0000000f2d1072a5 */ /* 0x000fe4000f8e00ff */
[----:B------:R-:W-:Y:S02]  /*1370*/  USEL UR5, UR46, UR4, !UP0 ;  /* 0x000000042e057287 */ /* 0x000fe4000c000000 */
[----:B------:R-:W-:Y:S02]  /*1380*/  @UP0 USHF.R.U32.HI UR6, URZ, UR13, UR10 ;  /* 0x0000000dff060299 */ /* 0x000fe4000801160a */
[----:B------:R-:W-:-:S02]  /*1390*/  UISETP.NE.AND UP0, UPT, UR14, 0x1, UPT ;  /* 0x000000010e00788c */ /* 0x000fc4000bf05270 */
[----:B-1----:R-:W-:Y:S02]  /*13a0*/  UIMAD.WIDE.U32 UR10, UR7, UR15, URZ ;  /* 0x0000000f070a72a5 */ /* 0x002fe4000f8e00ff */
[----:B--2---:R-:W-:Y:S01]  /*13b0*/  UIMAD.WIDE.U32 UR12, UR6, UR8, URZ ;  /* 0x00000008060c72a5 */ /* 0x004fe2000f8e00ff */
[----:B------:R-:W-:Y:S02]  /*13c0*/  UMOV UR4, UR17 ;  /* 0x0000001100047c82 */ /* 0x000fe40008000000 */
[----:B------:R-:W-:Y:S02]  /*13d0*/  USHF.R.U32.HI UR4, URZ, UR21, UR4 ;  /* 0x00000015ff047299 */ /* 0x000fe40008011604 */
[----:B------:R-:W-:Y:S02]  /*13e0*/  UMOV UR10, UR11 ;  /* 0x0000000b000a7c82 */ /* 0x000fe40008000000 */
[----:B------:R-:W-:Y:S01]  /*13f0*/  UMOV UR12, UR13 ;  /* 0x0000000d000c7c82 */ /* 0x000fe20008000000 */
[----:B------:R-:W-:-:S02]  /*1400*/  @UP0 USHF.R.U32.HI UR7, URZ, UR21, UR10 ;  /* 0x00000015ff070299 */ /* 0x000fc4000801160a */
[----:B------:R-:W-:Y:S02]  /*1410*/  USEL UR4, UR45, UR4, !UP0 ;  /* 0x000000042d047287 */ /* 0x000fe4000c000000 */
[----:B------:R-:W-:Y:S02]  /*1420*/  UIMAD.WIDE.U32 UR10, UR7, UR8, URZ ;  /* 0x00000008070a72a5 */ /* 0x000fe4000f8e00ff */
[----:B------:R-:W-:Y:S02]  /*1430*/  @UP2 USHF.R.U32.HI UR6, URZ, UR9, UR12 ;  /* 0x00000009ff062299 */ /* 0x000fe4000801160c */
[----:B------:R-:W-:-:S03]  /*1440*/  UIMAD.WIDE.U32 UR12, UR4, UR8, URZ ;  /* 0x00000008040c72a5 */ /* 0x000fc6000f8e00ff */
[----:B------:R-:W-:Y:S02]  /*1450*/  UMOV UR10, UR11 ;  /* 0x0000000b000a7c82 */ /* 0x000fe40008000000 */
[----:B------:R-:W-:Y:S02]  /*1460*/  @UP2 USHF.R.U32.HI UR7, URZ, UR9, UR10 ;  /* 0x00000009ff072299 */ /* 0x000fe4000801160a */
[----:B------:R-:W-:Y:S02]  /*1470*/  UIMAD UR10, UR6, UR19, URZ ;  /* 0x00000013060a72a4 */ /* 0x000fe4000f8e02ff */
[----:B------:R-:W-:-:S04]  /*1480*/  UIMAD UR7, UR7, UR19, URZ ;  /* 0x00000013070772a4 */ /* 0x000fc8000f8e02ff */
[----:B------:R-:W-:-:S03]  /*1490*/  UISETP.GE.AND UP0, UPT, UR4, UR7, UPT ;  /* 0x000000070400728c */ /* 0x000fc6000bf06270 */
[----:B------:R-:W-:Y:S01]  /*14a0*/  UMOV UR7, UR13 ;  /* 0x0000000d00077c82 */ /* 0x000fe20008000000 */
[----:B------:R-:W-:Y:S02]  /*14b0*/  UISETP.GE.OR UP0, UPT, UR5, UR10, UP0 ;  /* 0x0000000a0500728c */ /* 0x000fe40008706670 */
[----:B------:R-:W-:Y:S02]  /*14c0*/  UIMAD.WIDE.U32 UR10, UR5, UR8, URZ ;  /* 0x00000008050a72a5 */ /* 0x000fe4000f8e00ff */
[----:B------:R-:W-:Y:S02]  /*14d0*/  USHF.R.U32.HI UR7, URZ, UR9, UR7 ;  /* 0x00000009ff077299 */ /* 0x000fe40008011607 */
[----:B------:R-:W-:Y:S02]  /*14e0*/  UIADD3 UR10, UPT, UPT, -UR4, URZ, URZ ;  /* 0x000000ff040a7290 */ /* 0x000fe4000fffe1ff */
[----:B------:R-:W-:Y:S02]  /*14f0*/  USEL UR7, UR4, UR7, !UP2 ;  /* 0x0000000704077287 */ /* 0x000fe4000d000000 */
[----:B------:R-:W-:Y:S01]  /*1500*/  UIMAD UR10, UR14, UR10, UR45 ;  /* 0x0000000a0e0a72a4 */ /* 0x000fe2000f8e022d */
[----:B------:R-:W-:Y:S01]  /*1510*/  @!UP0 UMOV UR8, UR11 ;  /* 0x0000000b00088c82 */ /* 0x000fe20008000000 */
[----:B------:R-:W-:-:S02]  /*1520*/  UIADD3 UR11, UPT, UPT, -UR5, URZ, URZ ;  /* 0x000000ff050b7290 */ /* 0x000fc4000fffe1ff */
[----:B------:R-:W-:Y:S02]  /*1530*/  @!UP0 USHF.R.U32.HI UR8, URZ, UR9, UR8 ;  /* 0x00000009ff088299 */ /* 0x000fe40008011608 */
[----:B------:R-:W-:Y:S02]  /*1540*/  UIADD3 UR9, UPT, UPT, -UR7, URZ, URZ ;  /* 0x000000ff07097290 */ /* 0x000fe4000fffe1ff */
[----:B------:R-:W-:Y:S02]  /*1550*/  @!UP0 USEL UR8, UR5, UR8, !UP2 ;  /* 0x0000000805088287 */ /* 0x000fe4000d000000 */
[----:B------:R-:W-:Y:S02]  /*1560*/  UIMAD UR9, UR19, UR9, UR4 ;  /* 0x00000009130972a4 */ /* 0x000fe4000f8e0204 */
[----:B------:R-:W-:Y:S02]  /*1570*/  @!UP0 UIADD3 UR7, UPT, UPT, UR7, -UR8, URZ ;  /* 0x8000000807078290 */ /* 0x000fe4000fffe0ff */
[----:B------:R-:W-:-:S02]  /*1580*/  @!UP0 UIMAD UR6, UR9, UR6, UR8 ;  /* 0x00000006090682a4 */ /* 0x000fc4000f8e0208 */
[----:B------:R-:W-:Y:S02]  /*1590*/  @!UP0 UIMAD UR4, UR7, UR19, UR5 ;  /* 0x00000013070482a4 */ /* 0x000fe4000f8e0205 */
[----:B------:R-:W-:Y:S02]  /*15a0*/  UIMAD UR46, UR20, UR11, UR46 ;  /* 0x0000000b142e72a4 */ /* 0x000fe4000f8e022e */
[----:B------:R-:W-:Y:S01]  /*15b0*/  UIMAD UR45, UR4, UR14, UR10 ;  /* 0x0000000e042d72a4 */ /* 0x000fe2000f8e020a */
[----:B------:R-:W-:Y:S02]  /*15c0*/  @!UP0 UMOV UR5, UR6 ;  /* 0x0000000600058c82 */ /* 0x000fe40008000000 */
[----:B------:R-:W-:-:S12]  /*15d0*/  UIMAD UR46, UR5, UR20, UR46 ;  /* 0x00000014052e72a4 */ /* 0x000fd8000f8e022e */
.L_x_19:
[----:B------:R-:W-:-:S09]  /*15e0*/  UISETP.NE.AND UP0, UPT, UR22, 0x1, UPT ;  /* 0x000000011600788c */ /* 0x000fd2000bf05270 */
[----:B------:R-:W-:Y:S05]  /*15f0*/  BRA.U UP0, `(.L_x_20) ;  /* 0x0000000100407547 */ /* 0x000fea000b800000 */
[----:B------:R-:W2:Y:S01]  /*1600*/  LDCU.128 UR8, c[0x0][0xb10] ;  /* 0x00016200ff0877ac */ /* 0x000ea20008000c00 */
[----:B------:R-:W3:Y:S01]  /*1610*/  LDCU UR12, c[0x0][0xb0c] ;  /* 0x00016180ff0c77ac */ /* 0x000ee20008000800 */
[----:B------:R-:W4:Y:S01]  /*1620*/  LDCU UR13, c[0x0][0xb20] ;  /* 0x00016400ff0d77ac */ /* 0x000f220008000800 */
[----:B--2---:R-:W-:Y:S02]  /*1630*/  UIMAD.WIDE.U32 UR4, UR46, UR8, URZ ;  /* 0x000000082e0472a5 */ /* 0x004fe4000f8e00ff */
[----:B------:R-:W-:Y:S02]  /*1640*/  UIMAD.WIDE.U32 UR6, UR45, UR11, URZ ;  /* 0x0000000b2d0672a5 */ /* 0x000fe4000f8e00ff */
[----:B---3--:R-:W-:Y:S02]  /*1650*/  UISETP.NE.AND UP0, UPT, UR12, 0x1, UPT ;  /* 0x000000010c00788c */ /* 0x008fe4000bf05270 */
[----:B------:R-:W-:-:S03]  /*1660*/  USHF.R.U32.HI UR5, URZ, UR9, UR5 ;  /* 0x00000009ff057299 */ /* 0x000fc60008011605 */
[----:B------:R-:W-:Y:S01]  /*1670*/  UMOV UR4, UR7 ;  /* 0x0000000700047c82 */ /* 0x000fe20008000000 */
[----:B------:R-:W-:Y:S02]  /*1680*/  USEL UR5, UR46, UR5, !UP0 ;  /* 0x000000052e057287 */ /* 0x000fe4000c000000 */
[----:B------:R-:W-:Y:S02]  /*1690*/  UISETP.NE.AND UP0, UPT, UR10, 0x1, UPT ;  /* 0x000000010a00788c */ /* 0x000fe4000bf05270 */
[----:B----4-:R-:W-:-:S04]  /*16a0*/  USHF.R.U32.HI UR4, URZ, UR13, UR4 ;  /* 0x0000000dff047299 */ /* 0x010fc80008011604 */
[----:B------:R-:W-:-:S04]  /*16b0*/  USEL UR4, UR45, UR4, !UP0 ;  /* 0x000000042d047287 */ /* 0x000fc8000c000000 */
[----:B------:R-:W-:Y:S02]  /*16c0*/  UIADD3 UR6, UPT, UPT, UR5, -UR4, URZ ;  /* 0x8000000405067290 */ /* 0x000fe4000fffe0ff */
[----:B------:R-:W-:Y:S02]  /*16d0*/  UIADD3 UR4, UPT, UPT, -UR5, UR4, URZ ;  /* 0x0000000405047290 */ /* 0x000fe4000fffe1ff */
[----:B------:R-:W-:Y:S02]  /*16e0*/  UIMAD UR45, UR6, UR10, UR45 ;  /* 0x0000000a062d72a4 */ /* 0x000fe4000f8e022d */
[----:B------:R-:W-:-:S12]  /*16f0*/  UIMAD UR46, UR4, UR12, UR46 ;  /* 0x0000000c042e72a4 */ /* 0x000fd8000f8e022e */
.L_x_20:
[----:B------:R-:W-:Y:S01]  /*1700*/  UISETP.NE.AND UP0, UPT, UR18, 0x2, UPT ;  /* 0x000000021200788c */ /* 0x000fe2000bf05270 */
[----:B------:R-:W-:Y:S09]  /*1710*/  BRA.U !UP6, `(.L_x_21) ;  /* 0x000000010e0c7547 */ /* 0x000ff2000b800000 */
[----:B------:R-:W-:Y:S01]  /*1720*/  UCGABAR_WAIT ;  /* 0x0000000000007dc7 */ /* 0x000fe20008000000 */
[----:B------:R-:W-:Y:S01]  /*1730*/  CCTL.IVALL ;  /* 0x00000000ff00798f */ /* 0x000fe20002000000 */
[----:B------:R-:W-:Y:S05]  /*1740*/  BRA `(.L_x_22) ;  /* 0x0000000000047947 */ /* 0x000fea0003800000 */
.L_x_21:
[----:B------:R-:W-:Y:S06]  /*1750*/  BAR.SYNC.DEFER_BLOCKING 0x0 ;  /* 0x0000000000007b1d */ /* 0x000fec0000010000 */
.L_x_22:
[----:B------:R-:W-:Y:S05]  /*1760*/  BRA.U UP0, `(.L_x_23) ;  /* 0x0000001900a87547 */ /* 0x000fea000b800000 */
[----:B------:R-:W2:Y:S01]  /*1770*/  LDCU UR6, c[0x0][0x38c] ;  /* 0x00007180ff0677ac */ /* 0x000ea20008000800 */
[----:B------:R-:W-:Y:S01]  /*1780*/  PLOP3.LUT P1, PT, PT, PT, UP3, 0x80, 0x8 ;  /* 0x000000000008781c */ /* 0x000fe20003f2f038 */
[----:B------:R-:W-:Y:S01]  /*1790*/  IMAD.MOV.U32 R12, RZ, RZ, 0x1 ;  /* 0x00000001ff0c7424 */ /* 0x000fe200078e00ff */
[----:B------:R-:W-:Y:S01]  /*17a0*/  ISETP.EQ.OR P2, PT, R0, RZ, P3 ;  /* 0x000000ff0000720c */ /* 0x000fe20001f42670 */
[----:B------:R-:W-:Y:S01]  /*17b0*/  UMOV UR7, 0x400 ;  /* 0x0000040000077882 */ /* 0x000fe20000000000 */
[----:B------:R-:W-:Y:S01]  /*17c0*/  UISETP.NE.AND UP1, UPT, UR18, URZ, UPT ;  /* 0x000000ff1200728c */ /* 0x000fe2000bf25270 */
[----:B------:R-:W-:Y:S01]  /*17d0*/  PLOP3.LUT P1, PT, P1, PT, PT, 0x8, 0x80 ;  /* 0x000000000080781c */ /* 0x000fe20000f2e170 */
[----:B------:R-:W-:Y:S01]  /*17e0*/  USEL UR24, URZ, 0x1, UP4 ;  /* 0x00000001ff187887 */ /* 0x000fe2000a000000 */
[----:B------:R-:W-:Y:S01]  /*17f0*/  CS2R R10, SRZ ;  /* 0x00000000000a7805 */ /* 0x000fe2000001ff00 */
[----:B------:R-:W-:Y:S01]  /*1800*/  ULEA UR7, UR61, UR7, 0x18 ;  /* 0x000000073d077291 */ /* 0x000fe2000f8ec0ff */
[----:B------:R-:W-:Y:S01]  /*1810*/  IMAD.MOV.U32 R9, RZ, RZ, RZ ;  /* 0x000000ffff097224 */ /* 0x000fe200078e00ff */
[----:B------:R-:W3:Y:S01]  /*1820*/  LDCU UR40, c[0x0][0x370] ;  /* 0x00006e00ff2877ac */ /* 0x000ee20008000800 */
[----:B------:R-:W-:Y:S01]  /*1830*/  IMAD.MOV.U32 R8, RZ, RZ, 0x1 ;  /* 0x00000001ff087424 */ /* 0x000fe200078e00ff */
[----:B------:R-:W4:Y:S01]  /*1840*/  LDCU.64 UR26, c[0x0][0x348] ;  /* 0x00006900ff1a77ac */ /* 0x000f220008000a00 */
[----:B--2---:R-:W-:-:S02]  /*1850*/  UIADD3 UR5, UPT, UPT, UR6, 0x7f, URZ ;  /* 0x0000007f06057890 */ /* 0x004fc4000fffe0ff */
[----:B------:R-:W-:Y:S02]  /*1860*/  USHF.R.U32.HI UR47, URZ, 0x7, UR28 ;  /* 0x00000007ff2f7899 */ /* 0x000fe4000801161c */
[----:B------:R-:W-:Y:S02]  /*1870*/  USHF.R.S32.HI UR4, URZ, 0x1f, UR5 ;  /* 0x0000001fff047899 */ /* 0x000fe40008011405 */
[----:B------:R-:W-:Y:S02]  /*1880*/  UIADD3 UR48, UPT, UPT, UR6, 0xfe, URZ ;  /* 0x000000fe06307890 */ /* 0x000fe4000fffe0ff */
[----:B------:R-:W-:Y:S01]  /*1890*/  ULEA.HI UR4, UR4, UR5, URZ, 0x7 ;  /* 0x0000000504047291 */ /* 0x000fe2000f8f38ff */
[----:B------:R-:W2:Y:S03]  /*18a0*/  LDCU UR39, c[0x0][0x374] ;  /* 0x00006e80ff2777ac */ /* 0x000ea60008000800 */
[----:B------:R-:W-:-:S02]  /*18b0*/  USHF.R.S32.HI UR43, URZ, 0x7, UR4 ;  /* 0x00000007ff2b7899 */ /* 0x000fc40008011404 */
[----:B------:R-:W-:Y:S02]  /*18c0*/  UIADD3 UR4, UPT, UPT, UR6, -0x1, URZ ;  /* 0xffffffff06047890 */ /* 0x000fe4000fffe0ff */
[----:B------:R-:W-:Y:S02]  /*18d0*/  UISETP.LT.U32.AND UP0, UPT, UR43, 0x12, UPT ;  /* 0x000000122b00788c */ /* 0x000fe4000bf01070 */
[----:B------:R-:W-:Y:S02]  /*18e0*/  UISETP.GE.U32.AND UP2, UPT, UR4, -0xff, UPT ;  /* 0xffffff010400788c */ /* 0x000fe4000bf46070 */
[----:B------:R-:W-:Y:S02]  /*18f0*/  USEL UR41, UR43, 0x12, UP0 ;  /* 0x000000122b297887 */ /* 0x000fe40008000000 */
[----:B------:R-:W-:Y:S02]  /*1900*/  USEL UR24, UR24, 0x2, UP1 ;  /* 0x0000000218187887 */ /* 0x000fe40008800000 */
[----:B------:R-:W-:-:S02]  /*1910*/  UIADD3 UR21, UPT, UPT, UR41, -0x1, URZ ;  /* 0xffffffff29157890 */ /* 0x000fc4000fffe0ff */
[----:B------:R-:W-:Y:S02]  /*1920*/  UIADD3 UR29, UPT, UPT, UR7, 0x25300, UR28 ;  /* 0x00025300071d7890 */ /* 0x000fe4000fffe01c */
[----:B------:R-:W-:Y:S02]  /*1930*/  UIADD3 UR44, UPT, UPT, UR43, -UR41, URZ ;  /* 0x800000292b2c7290 */ /* 0x000fe4000fffe0ff */
[----:B------:R-:W-:Y:S01]  /*1940*/  @UP2 UIADD3 UR21, UPT, UPT, UR41, URZ, URZ ;  /* 0x000000ff29152290 */ /* 0x000fe2000fffe0ff */
[----:B------:R-:W-:-:S03]  /*1950*/  UMOV UR5, URZ ;  /* 0x000000ff00057c82 */ /* 0x000fc60008000000 */
[----:B--234-:R-:W-:-:S12]  /*1960*/  UIADD3 UR21, UPT, UPT, UR21, 0x1, URZ ;  /* 0x0000000115157890 */ /* 0x01cfd8000fffe0ff */
.L_x_43:
[----:B------:R-:W-:-:S09]  /*1970*/  UISETP.NE.AND UP0, UPT, UR61, URZ, UPT ;  /* 0x000000ff3d00728c */ /* 0x000fd2000bf05270 */
[----:B------:R-:W-:Y:S05]  /*1980*/  BRA.U UP0, `(.L_x_24) ;  /* 0x0000000100287547 */ /* 0x000fea000b800000 */
[----:B------:R-:W-:Y:S02]  /*1990*/  LEA R0, R9, UR7, 0x3 ;  /* 0x0000000709007c11 */ /* 0x000fe4000f8e18ff */
[----:B------:R-:W-:-:S04]  /*19a0*/  SHF.L.U32 R2, R8, 0x1f, RZ ;  /* 0x0000001f08027819 */ /* 0x000fc800000006ff */
[----:B------:R-:W2:Y:S02]  /*19b0*/  SYNCS.PHASECHK.TRANS64.TRYWAIT P0, [R0+URZ+0x1b0], R2 ;  /* 0x0001b002000075a7 */ /* 0x000ea400080011ff */
[----:B--2---:R-:W-:Y:S05]  /*19c0*/  @!P0 BRA `(.L_x_25) ;  /* 0x0000005000d48947 */ /* 0x004fea0003800000 */
.L_x_117:
[----:B------:R-:W-:Y:S01]  /*19d0*/  VIADD R9, R9, 0x1 ;  /* 0x0000000109097836 */ /* 0x000fe20000000000 */
[----:B------:R2:W-:Y:S04]  /*19e0*/  SYNCS.ARRIVE.TRANS64.A1T0 RZ, [R0+URZ+0x1a0], RZ ;  /* 0x0001a0ff00ff79a7 */ /* 0x0005e800081000ff */
[----:B------:R-:W-:-:S04]  /*19f0*/  ISETP.NE.AND P0, PT, R9, 0x2, PT ;  /* 0x000000020900780c */ /* 0x000fc80003f05270 */
[----:B------:R-:W-:Y:S02]  /*1a00*/  SEL R9, R9, RZ, P0 ;  /* 0x000000ff09097207 */ /* 0x000fe40000000000 */
[----:B--2---:R-:W-:-:S04]  /*1a10*/  SEL R0, RZ, 0x1, P0 ;  /* 0x00000001ff007807 */ /* 0x004fc80000000000 */
[----:B------:R-:W-:-:S07]  /*1a20*/  LOP3.LUT R8, R8, R0, RZ, 0x3c, !PT ;  /* 0x0000000008087212 */ /* 0x000fce00078e3cff */
.L_x_24:
[----:B------:R-:W-:Y:S01]  /*1a30*/  ULEA UR4, UR5, UR7, 0x3 ;  /* 0x0000000705047291 */ /* 0x000fe2000f8e18ff */
[----:B------:R-:W-:Y:S01]  /*1a40*/  SHF.L.U32 R0, R12, 0x1f, RZ ;  /* 0x0000001f0c007819 */ /* 0x000fe200000006ff */
[----:B------:R-:W-:Y:S02]  /*1a50*/  UISETP.GE.U32.AND UP0, UPT, UR48, 0xff, UPT ;  /* 0x000000ff3000788c */ /* 0x000fe4000bf06070 */
[----:B------:R-:W-:Y:S02]  /*1a60*/  USHF.L.U32 UR35, UR46, 0x6, URZ ;  /* 0x000000062e237899 */ /* 0x000fe400080006ff */
[----:B------:R-:W-:Y:S01]  /*1a70*/  ULEA UR19, UR45, UR47, 0x5 ;  /* 0x0000002f2d137291 */ /* 0x000fe2000f8e28ff */
[----:B------:R-:W-:Y:S02]  /*1a80*/  UMOV UR13, URZ ;  /* 0x000000ff000d7c82 */ /* 0x000fe40008000000 */
[----:B------:R2:W3:Y:S02]  /*1a90*/  SYNCS.PHASECHK.TRANS64.TRYWAIT P0, [UR4+0x90], R0 ;  /* 0x00009000ff0075a7 */ /* 0x0004e40008001104 */
[----:B------:R-:W-:Y:S07]  /*1aa0*/  BRA.U !UP0, `(.L_x_26) ;  /* 0x0000000108bc7547 */ /* 0x000fee000b800000 */
[----:B------:R-:W-:Y:S01]  /*1ab0*/  UMOV UR6, URZ ;  /* 0x000000ff00067c82 */ /* 0x000fe20008000000 */
[----:B------:R-:W-:-:S05]  /*1ac0*/  UMOV UR4, UR5 ;  /* 0x0000000500047c82 */ /* 0x000fca0008000000 */
.L_x_32:
[----:B------:R-:W-:Y:S01]  /*1ad0*/  ULEA UR33, UR4, UR7, 0x3 ;  /* 0x0000000704217291 */ /* 0x000fe2000f8e18ff */
[----:B---3--:R-:W-:Y:S01]  /*1ae0*/  @!P3 MOV R2, 0x3000 ;  /* 0x000030000002b802 */ /* 0x008fe20000000f00 */
[----:B-1-34-:R-:W-:Y:S10]  /*1af0*/  @P0 BRA `(.L_x_27) ;  /* 0x00000000000c0947 */ /* 0x01aff40003800000 */
[----:B------:R-:W-:-:S04]  /*1b00*/  SHF.L.U32 R3, R12, 0x1f, RZ ;  /* 0x0000001f0c037819 */ /* 0x000fc800000006ff */
[----:B------:R-:W3:Y:S02]  /*1b10*/  SYNCS.PHASECHK.TRANS64.TRYWAIT P0, [UR33+0x90], R3 ;  /* 0x00009003ff0075a7 */ /* 0x000ee40008001121 */
[----:B---3--:R-:W-:Y:S05]  /*1b20*/  @!P0 BRA `(.L_x_28) ;  /* 0x0000005000908947 */ /* 0x008fea0003800000 */
.L_x_27:
[----:B------:R3:W-:Y:S01]  /*1b30*/  @!P3 SYNCS.ARRIVE.TRANS64 RZ, [UR33], R2 ;  /* 0x00000002ffffb9a7 */ /* 0x0007e20008000021 */
[----:B------:R-:W-:-:S04]  /*1b40*/  ULOP3.LUT UR5, UR24, 0x2, URZ, 0xfc, !UPT ;  /* 0x0000000218057892 */ /* 0x000fc8000f8efcff */
[----:B------:R-:W-:-:S09]  /*1b50*/  UISETP.NE.AND UP0, UPT, UR5, 0x2, UPT ;  /* 0x000000020500788c */ /* 0x000fd2000bf05270 */
[----:B------:R-:W-:Y:S05]  /*1b60*/  BRA.U UP0, `(.L_x_29) ;  /* 0x0000000100047547 */ /* 0x000fea000b800000 */
[----:B-1----:R-:W-:Y:S05]  /*1b70*/  BPT.TRAP 0x1 ;  /* 0x000000040000795c */ /* 0x002fea0000300000 */
.L_x_29:
[----:B------:R-:W-:Y:S04]  /*1b80*/  BSSY.RECONVERGENT B0, `(.L_x_30) ;  /* 0x0000003000007945 */ /* 0x000fe80003800200 */
[----:B------:R-:W-:Y:S05]  /*1b90*/  @P2 BRA `(.L_x_31) ;  /* 0x0000000000042947 */ /* 0x000fea0003800000 */
[----:B-1----:R-:W-:Y:S05]  /*1ba0*/  BPT.TRAP 0x1 ;  /* 0x000000040000795c */ /* 0x002fea0000300000 */
.L_x_31:
[----:B-1----:R-:W-:Y:S05]  /*1bb0*/  BSYNC.RECONVERGENT B0 ;  /* 0x0000000000007941 */ /* 0x002fea0003800200 */
.L_x_30:
[----:B------:R-:W-:Y:S02]  /*1bc0*/  UIADD3 UR5, UPT, UPT, UR4, 0x1, URZ ;  /* 0x0000000104057890 */ /* 0x000fe4000fffe0ff */
[----:B------:R-:W-:Y:S02]  /*1bd0*/  USHF.L.U32 UR34, UR6, 0x7, URZ ;  /* 0x0000000706227899 */ /* 0x000fe400080006ff */
[----:B------:R-:W-:Y:S02]  /*1be0*/  UISETP.NE.AND UP0, UPT, UR5, 0x12, UPT ;  /* 0x000000120500788c */ /* 0x000fe4000bf05270 */
[----:B------:R-:W-:Y:S02]  /*1bf0*/  UIADD3 UR6, UPT, UPT, UR6, 0x1, URZ ;  /* 0x0000000106067890 */ /* 0x000fe4000fffe0ff */
[----:B------:R-:W-:Y:S02]  /*1c00*/  USEL UR9, URZ, 0x1, UP0 ;  /* 0x00000001ff097887 */ /* 0x000fe40008000000 */
[----:B------:R-:W-:-:S02]  /*1c10*/  USEL UR5, UR5, URZ, UP0 ;  /* 0x000000ff05057287 */ /* 0x000fc40008000000 */
[----:B------:R-:W-:Y:S02]  /*1c20*/  ULEA UR32, UR4, UR7, 0xd ;  /* 0x0000000704207291 */ /* 0x000fe4000f8e68ff */
[----:B------:R-:W-:Y:S01]  /*1c30*/  ULEA UR8, UR5, UR7, 0x3 ;  /* 0x0000000705087291 */ /* 0x000fe2000f8e18ff */
[----:B------:R-:W-:Y:S01]  /*1c40*/  LOP3.LUT R12, R12, UR9, RZ, 0x3c, !PT ;  /* 0x000000090c0c7c12 */ /* 0x000fe2000f8e3cff */
[----:B------:R-:W-:Y:S02]  /*1c50*/  UIADD3 UR10, UP1, UPT, UR26, 0x80, URZ ;  /* 0x000000801a0a7890 */ /* 0x000fe4000ff3e0ff */
[----:B------:R-:W-:Y:S01]  /*1c60*/  ULEA UR16, UR4, UR28, 0xc ;  /* 0x0000001c04107291 */ /* 0x000fe2000f8e60ff */
[----:B--2---:R-:W-:Y:S01]  /*1c70*/  SHF.L.U32 R0, R12, 0x1f, RZ ;  /* 0x0000001f0c007819 */ /* 0x004fe200000006ff */
[----:B------:R-:W-:Y:S02]  /*1c80*/  UIADD3.X UR11, UPT, UPT, URZ, UR27, URZ, UP1, !UPT ;  /* 0x0000001bff0b7290 */ /* 0x000fe40008ffe4ff */
[----:B------:R-:W-:Y:S01]  /*1c90*/  UIADD3 UR32, UPT, UPT, UR32, 0x1300, URZ ;  /* 0x0000130020207890 */ /* 0x000fe2000fffe0ff */
[----:B------:R4:W1:Y:S01]  /*1ca0*/  SYNCS.PHASECHK.TRANS64.TRYWAIT P0, [UR8+0x90], R0 ;  /* 0x00009000ff0075a7 */ /* 0x0008620008001108 */
[----:B------:R-:W-:-:S02]  /*1cb0*/  UIADD3 UR8, UP0, UPT, UR26, 0x180, URZ ;  /* 0x000001801a087890 */ /* 0x000fc4000ff1e0ff */
[----:B------:R-:W-:Y:S02]  /*1cc0*/  UIADD3 UR16, UPT, UPT, UR7, 0x25300, UR16 ;  /* 0x0002530007107890 */ /* 0x000fe4000fffe010 */
[----:B------:R-:W-:Y:S02]  /*1cd0*/  UIADD3.X UR9, UPT, UPT, URZ, UR27, URZ, UP0, !UPT ;  /* 0x0000001bff097290 */ /* 0x000fe400087fe4ff */
[----:B------:R-:W-:Y:S01]  /*1ce0*/  UISETP.NE.AND UP0, UPT, UR6, UR21, UPT ;  /* 0x000000150600728c */ /* 0x000fe2000bf05270 */
[----:B------:R-:W-:Y:S01]  /*1cf0*/  UMOV UR12, 0x0 ;  /* 0x00000000000c7882 */ /* 0x000fe20000000000 */
[----:B------:R-:W-:Y:S01]  /*1d00*/  UMOV UR13, 0x10000000 ;  /* 0x10000000000d7882 */ /* 0x000fe20000000000 */
[----:B------:R-:W-:Y:S01]  /*1d10*/  UMOV UR4, 0x30000 ;  /* 0x0003000000047882 */ /* 0x000fe20000000000 */
[----:B------:R-:W-:Y:S01]  /*1d20*/  UMOV UR20, UR36 ;  /* 0x0000002400147c82 */ /* 0x000fe20008000000 */
[----:B------:R-:W-:Y:S01]  /*1d30*/  UMOV UR17, UR33 ;  /* 0x0000002100117c82 */ /* 0x000fe20008000000 */
[----:B------:R-:W-:Y:S01]  /*1d40*/  UMOV UR18, UR34 ;  /* 0x0000002200127c82 */ /* 0x000fe20008000000 */
[----:B------:R-:W-:Y:S01]  /*1d50*/  UTMALDG.3D [UR32], [UR10], desc[UR12] ;  /* 0x00000c200a0075b4 */ /* 0x000fe20008011000 */
[----:B------:R2:W-:Y:S02]  /*1d60*/  UTMALDG.3D.MULTICAST [UR16], [UR8], UR4, desc[UR12] ;  /* 0x00000c10080073b4 */ /* 0x0005e40008011804 */
[----:B--2---:R-:W-:Y:S01]  /*1d70*/  UMOV UR13, UR21 ;  /* 0x00000015000d7c82 */ /* 0x004fe20008000000 */
[----:B------:R-:W-:Y:S01]  /*1d80*/  UMOV UR4, UR5 ;  /* 0x0000000500047c82 */ /* 0x000fe20008000000 */
[----:B------:R-:W-:Y:S05]  /*1d90*/  BRA.U UP0, `(.L_x_32) ;  /* 0xfffffffd004c7547 */ /* 0x000fea000b83ffff */
.L_x_26:
[----:B------:R-:W-:Y:S01]  /*1da0*/  ULEA UR4, UR5, UR7, 0x3 ;  /* 0x0000000705047291 */ /* 0x000fe2000f8e18ff */
[----:B--2-4-:R-:W-:Y:S01]  /*1db0*/  SHF.L.U32 R0, R12, 0x1f, RZ ;  /* 0x0000001f0c007819 */ /* 0x014fe200000006ff */
[----:B------:R-:W-:Y:S01]  /*1dc0*/  @!P1 SYNCS.ARRIVE.TRANS64.A1T0 RZ, [UR7+0x138], RZ ;  /* 0x000138ffffff99a7 */ /* 0x000fe20008100007 */
[----:B------:R-:W-:-:S06]  /*1dd0*/  UISETP.GT.AND UP0, UPT, UR43, UR41, UPT ;  /* 0x000000292b00728c */ /* 0x000fcc000bf04270 */
[----:B-1-3--:R1:W2:Y:S03]  /*1de0*/  SYNCS.PHASECHK.TRANS64.TRYWAIT P0, [UR4+0x90], R0 ;  /* 0x00009000ff0075a7 */ /* 0x00a2a60008001104 */
[----:B------:R-:W-:Y:S05]  /*1df0*/  BRA.U !UP0, `(.L_x_33) ;  /* 0x0000000108bc7547 */ /* 0x000fea000b800000 */
[----:B------:R-:W-:Y:S01]  /*1e00*/  UIADD3 UR25, UPT, UPT, UR44, UR13, URZ ;  /* 0x0000000d2c197290 */ /* 0x000fe2000fffe0ff */
[----:B------:R-:W-:-:S11]  /*1e10*/  UMOV UR4, UR5 ;  /* 0x0000000500047c82 */ /* 0x000fd60008000000 */
.L_x_39:
[----:B------:R-:W-:Y:S01]  /*1e20*/  ULEA UR9, UR4, UR7, 0x3 ;  /* 0x0000000704097291 */ /* 0x000fe2000f8e18ff */
[----:B--2---:R-:W-:Y:S01]  /*1e30*/  @!P3 MOV R2, 0x3000 ;  /* 0x000030000002b802 */ /* 0x004fe20000000f00 */
[----:B--2-4-:R-:W-:Y:S10]  /*1e40*/  @P0 BRA `(.L_x_34) ;  /* 0x00000000000c0947 */ /* 0x014ff40003800000 */
[----:B------:R-:W-:-:S04]  /*1e50*/  SHF.L.U32 R3, R12, 0x1f, RZ ;  /* 0x0000001f0c037819 */ /* 0x000fc800000006ff */
[----:B------:R-:W2:Y:S02]  /*1e60*/  SYNCS.PHASECHK.TRANS64.TRYWAIT P0, [UR9+0x90], R3 ;  /* 0x00009003ff0075a7 */ /* 0x000ea40008001109 */
[----:B--2---:R-:W-:Y:S05]  /*1e70*/  @!P0 BRA `(.L_x_35) ;  /* 0x0000004c00d48947 */ /* 0x004fea0003800000 */
.L_x_34:
[----:B------:R2:W-:Y:S01]  /*1e80*/  @!P3 SYNCS.ARRIVE.TRANS64 RZ, [UR9], R2 ;  /* 0x00000002ffffb9a7 */ /* 0x0005e20008000009 */
[----:B------:R-:W-:-:S04]  /*1e90*/  ULOP3.LUT UR5, UR24, 0x2, URZ, 0xfc, !UPT ;  /* 0x0000000218057892 */ /* 0x000fc8000f8efcff */
[----:B------:R-:W-:-:S09]  /*1ea0*/  UISETP.NE.AND UP0, UPT, UR5, 0x2, UPT ;  /* 0x000000020500788c */ /* 0x000fd2000bf05270 */
[----:B------:R-:W-:Y:S05]  /*1eb0*/  BRA.U UP0, `(.L_x_36) ;  /* 0x0000000100047547 */ /* 0x000fea000b800000 */
[----:B------:R-:W-:Y:S05]  /*1ec0*/  BPT.TRAP 0x1 ;  /* 0x000000040000795c */ /* 0x000fea0000300000 */
.L_x_36:
[----:B------:R-:W-:Y:S04]  /*1ed0*/  BSSY.RECONVERGENT B0, `(.L_x_37) ;  /* 0x0000003000007945 */ /* 0x000fe80003800200 */
[----:B------:R-:W-:Y:S05]  /*1ee0*/  @P2 BRA `(.L_x_38) ;  /* 0x0000000000042947 */ /* 0x000fea0003800000 */
[----:B------:R-:W-:Y:S05]  /*1ef0*/  BPT.TRAP 0x1 ;  /* 0x000000040000795c */ /* 0x000fea0000300000 */
.L_x_38:
[----:B------:R-:W-:Y:S05]  /*1f00*/  BSYNC.RECONVERGENT B0 ;  /* 0x0000000000007941 */ /* 0x000fea0003800200 */
.L_x_37:
[----:B------:R-:W-:Y:S02]  /*1f10*/  UIADD3 UR5, UPT, UPT, UR4, 0x1, URZ ;  /* 0x0000000104057890 */ /* 0x000fe4000fffe0ff */
[----:B------:R-:W-:Y:S02]  /*1f20*/  UIADD3 UR14, UP1, UPT, UR26, 0x80, URZ ;  /* 0x000000801a0e7890 */ /* 0x000fe4000ff3e0ff */
[----:B------:R-:W-:Y:S02]  /*1f30*/  UISETP.NE.AND UP0, UPT, UR5, 0x12, UPT ;  /* 0x000000120500788c */ /* 0x000fe4000bf05270 */
[----:B------:R-:W-:Y:S02]  /*1f40*/  USHF.L.U32 UR10, UR13, 0x7, URZ ;  /* 0x000000070d0a7899 */ /* 0x000fe400080006ff */
[----:B------:R-:W-:Y:S02]  /*1f50*/  USEL UR8, URZ, 0x1, UP0 ;  /* 0x00000001ff087887 */ /* 0x000fe40008000000 */
[----:B------:R-:W-:-:S02]  /*1f60*/  USEL UR5, UR5, URZ, UP0 ;  /* 0x000000ff05057287 */ /* 0x000fc40008000000 */
[----:B------:R-:W-:Y:S02]  /*1f70*/  UIADD3 UR22, UP0, UPT, UR26, 0x180, URZ ;  /* 0x000001801a167890 */ /* 0x000fe4000ff1e0ff */
[----:B------:R-:W-:Y:S01]  /*1f80*/  LOP3.LUT R12, R12, UR8, RZ, 0x3c, !PT ;  /* 0x000000080c0c7c12 */ /* 0x000fe2000f8e3cff */
[----:B------:R-:W-:Y:S02]  /*1f90*/  ULEA UR8, UR4, UR7, 0xd ;  /* 0x0000000704087291 */ /* 0x000fe4000f8e68ff */
[----:B------:R-:W-:Y:S01]  /*1fa0*/  ULEA UR6, UR5, UR7, 0x3 ;  /* 0x0000000705067291 */ /* 0x000fe2000f8e18ff */
[----:B-1----:R-:W-:Y:S01]  /*1fb0*/  SHF.L.U32 R0, R12, 0x1f, RZ ;  /* 0x0000001f0c007819 */ /* 0x002fe200000006ff */
[----:B------:R-:W-:Y:S02]  /*1fc0*/  UIADD3 UR8, UPT, UPT, UR8, 0x1300, URZ ;  /* 0x0000130008087890 */ /* 0x000fe4000fffe0ff */
[----:B------:R-:W-:Y:S02]  /*1fd0*/  UIADD3.X UR15, UPT, UPT, URZ, UR27, URZ, UP1, !UPT ;  /* 0x0000001bff0f7290 */ /* 0x000fe40008ffe4ff */
[----:B------:R-:W-:-:S02]  /*1fe0*/  ULEA UR16, UR4, UR29, 0xc ;  /* 0x0000001d04107291 */ /* 0x000fc4000f8e60ff */
[----:B------:R-:W-:Y:S01]  /*1ff0*/  UIADD3.X UR23, UPT, UPT, URZ, UR27, URZ, UP0, !UPT ;  /* 0x0000001bff177290 */ /* 0x000fe200087fe4ff */
[----:B------:R3:W4:Y:S01]  /*2000*/  SYNCS.PHASECHK.TRANS64.TRYWAIT P0, [UR6+0x90], R0 ;  /* 0x00009000ff0075a7 */ /* 0x0007220008001106 */
[----:B------:R-:W-:Y:S01]  /*2010*/  UMOV UR30, 0x0 ;  /* 0x00000000001e7882 */ /* 0x000fe20000000000 */
[----:B------:R-:W-:Y:S01]  /*2020*/  UMOV UR31, 0x10000000 ;  /* 0x10000000001f7882 */ /* 0x000fe20000000000 */
[----:B------:R-:W-:Y:S01]  /*2030*/  UMOV UR11, UR35 ;  /* 0x00000023000b7c82 */ /* 0x000fe20008000000 */
[----:B------:R-:W-:Y:S01]  /*2040*/  UMOV UR12, UR36 ;  /* 0x00000024000c7c82 */ /* 0x000fe20008000000 */
[----:B------:R-:W-:Y:S01]  /*2050*/  UMOV UR6, 0x30000 ;  /* 0x0003000000067882 */ /* 0x000fe20000000000 */
[----:B------:R-:W-:Y:S01]  /*2060*/  UMOV UR20, UR36 ;  /* 0x0000002400147c82 */ /* 0x000fe20008000000 */
[----:B------:R-:W-:Y:S01]  /*2070*/  UMOV UR17, UR9 ;  /* 0x0000000900117c82 */ /* 0x000fe20008000000 */
[----:B------:R-:W-:Y:S01]  /*2080*/  UMOV UR18, UR10 ;  /* 0x0000000a00127c82 */ /* 0x000fe20008000000 */
[----:B------:R3:W-:Y:S01]  /*2090*/  UTMALDG.3D [UR8], [UR14], desc[UR30] ;  /* 0x00001e080e0075b4 */ /* 0x0007e20008011000 */
[----:B------:R-:W-:Y:S01]  /*20a0*/  UIADD3 UR13, UPT, UPT, UR13, 0x1, URZ ;  /* 0x000000010d0d7890 */ /* 0x000fe2000fffe0ff */
[----:B------:R-:W-:-:S03]  /*20b0*/  UMOV UR4, UR5 ;  /* 0x0000000500047c82 */ /* 0x000fc60008000000 */
[----:B------:R-:W-:Y:S01]  /*20c0*/  UISETP.NE.AND UP0, UPT, UR13, UR25, UPT ;  /* 0x000000190d00728c */ /* 0x000fe2000bf05270 */
[----:B------:R3:W-:Y:S08]  /*20d0*/  UTMALDG.3D.MULTICAST [UR16], [UR22], UR6, desc[UR30] ;  /* 0x00001e10160073b4 */ /* 0x0007f00008011806 */
[----:B---3--:R-:W-:Y:S05]  /*20e0*/  BRA.U UP0, `(.L_x_39) ;  /* 0xfffffffd004c7547 */ /* 0x008fea000b83ffff */
.L_x_33:
[C---:B------:R-:W-:Y:S01]  /*20f0*/  LEA R3, R11.reuse, UR7, 0x3 ;  /* 0x000000070b037c11 */ /* 0x040fe2000f8e18ff */
[----:B------:R-:W-:Y:S01]  /*2100*/  NOP ;  /* 0x0000000000007918 */ /* 0x000fe20000000000 */
[----:B-1----:R-:W-:Y:S02]  /*2110*/  SHF.L.U32 R0, R10, 0x1f, RZ ;  /* 0x0000001f0a007819 */ /* 0x002fe400000006ff */
[----:B------:R-:W-:Y:S02]  /*2120*/  LEA R4, R11, UR7, 0x4 ;  /* 0x000000070b047c11 */ /* 0x000fe4000f8e20ff */
[----:B--2-4-:R-:W1:Y:S02]  /*2130*/  SYNCS.PHASECHK.TRANS64.TRYWAIT P0, [R3+URZ+0x140], R0 ;  /* 0x00014000030075a7 */ /* 0x014e6400080011ff */
[----:B-1----:R-:W-:Y:S05]  /*2140*/  @!P0 BRA `(.L_x_40) ;  /* 0x0000004c00388947 */ /* 0x002fea0003800000 */
.L_x_120:
[----:B------:R-:W2:Y:S01]  /*2150*/  LDS.128 R4, [R4+0x1d0] ;  /* 0x0001d00004047984 */ /* 0x000ea20000000c00 */
[----:B------:R-:W-:Y:S01]  /*2160*/  UISETP.GE.AND UP0, UPT, UR42, 0x1, UPT ;  /* 0x000000012a00788c */ /* 0x000fe2000bf06270 */
[----:B------:R-:W-:Y:S01]  /*2170*/  @!PT LDS RZ, [RZ] ;  /* 0x00000000fffff984 */ /* 0x000fe20000000800 */
[----:B------:R-:W-:Y:S01]  /*2180*/  @!PT LDS RZ, [RZ] ;  /* 0x00000000fffff984 */ /* 0x000fe20000000800 */
[----:B------:R-:W-:Y:S01]  /*2190*/  @!PT LDS RZ, [RZ] ;  /* 0x00000000fffff984 */ /* 0x000fe20000000800 */
[----:B------:R-:W-:Y:S01]  /*21a0*/  @!PT LDS RZ, [RZ] ;  /* 0x00000000fffff984 */ /* 0x000fe20000000800 */
[----:B------:R3:W-:Y:S06]  /*21b0*/  MEMBAR.ALL.CTA ;  /* 0x0000000000007992 */ /* 0x0007ec0000008000 */
[----:B---3--:R-:W3:Y:S01]  /*21c0*/  FENCE.VIEW.ASYNC.S ;  /* 0x00000000000073c6 */ /* 0x008ee20000000000 */
[----:B--2---:R-:W-:-:S13]  /*21d0*/  LOP3.LUT P0, RZ, R6, 0x1, RZ, 0xc0, !PT ;  /* 0x0000000106ff7812 */ /* 0x004fda000780c0ff */
[----:B---3--:R-:W-:Y:S01]  /*21e0*/  VOTEU.ANY UP1, P0 ;  /* 0x0000000000ff7886 */ /* 0x008fe20000020100 */
[----:B------:R-:W-:-:S13]  /*21f0*/  PLOP3.LUT P0, PT, PT, PT, UP1, 0x80, 0x8 ;  /* 0x000000000008781c */ /* 0x000fda0003f0f018 */
[----:B-1----:R-:W-:Y:S02]  /*2200*/  @P0 LOP3.LUT R0, R5, 0xffff, RZ, 0xc0, !PT ;  /* 0x0000ffff05000812 */ /* 0x002fe400078ec0ff */
[----:B------:R-:W-:Y:S02]  /*2210*/  @P0 MOV R2, R4 ;  /* 0x0000000400020202 */ /* 0x000fe40000000f00 */
[----:B------:R-:W-:Y:S01]  /*2220*/  @P0 R2UR UR6, R0 ;  /* 0x00000000000602ca */ /* 0x000fe200000e0000 */
[----:B------:R-:W-:Y:S01]  /*2230*/  VIADD R0, R3, 0x150 ;  /* 0x0000015003007836 */ /* 0x000fe20000000000 */
[----:B------:R-:W-:Y:S02]  /*2240*/  @P0 SHF.R.U32.HI R4, RZ, 0x10, R5 ;  /* 0x00000010ff040819 */ /* 0x000fe40000011605 */
[----:B------:R-:W-:Y:S02]  /*2250*/  @P0 R2UR UR8, R2 ;  /* 0x00000000020802ca */ /* 0x000fe400000e0000 */
[----:B------:R-:W-:-:S02]  /*2260*/  PRMT R0, RZ, 0x654, R0 ;  /* 0x00000654ff007816 */ /* 0x000fc40000000000 */
[----:B------:R-:W-:Y:S02]  /*2270*/  @P0 R2UR UR4, R4 ;  /* 0x00000000040402ca */ /* 0x000fe400000e0000 */
[----:B------:R1:W-:Y:S03]  /*2280*/  SYNCS.ARRIVE.TRANS64.RED.A1T0 RZ, [R0+URZ], RZ ;  /* 0x000000ff00ff79a7 */ /* 0x0003e600081004ff */
[----:B------:R-:W-:-:S04]  /*2290*/  @UP1 UMOV UR37, UR6 ;  /* 0x0000000600251c82 */ /* 0x000fc80008000000 */
[----:B------:R-:W-:-:S04]  /*22a0*/  @UP1 UMOV UR38, UR8 ;  /* 0x0000000800261c82 */ /* 0x000fc80008000000 */
[----:B------:R-:W-:Y:S01]  /*22b0*/  @UP1 UMOV UR36, UR4 ;  /* 0x0000000400241c82 */ /* 0x000fe20008000000 */
[----:B------:R-:W-:Y:S05]  /*22c0*/  BRA.U !UP0, `(.L_x_41) ;  /* 0x0000000108d47547 */ /* 0x000fea000b800000 */
[----:B------:R-:W2:Y:S01]  /*22d0*/  LDCU.128 UR12, c[0x0][0xb10] ;  /* 0x00016200ff0c77ac */ /* 0x000ea20008000c00 */
[----:B------:R-:W3:Y:S01]  /*22e0*/  LDCU UR25, c[0x0][0xb20] ;  /* 0x00016400ff1977ac */ /* 0x000ee20008000800 */
[----:B------:R-:W4:Y:S01]  /*22f0*/  LDCU UR20, c[0x0][0xb0c] ;  /* 0x00016180ff1477ac */ /* 0x000f220008000800 */
[----:B------:R-:W1:Y:S01]  /*2300*/  LDCU.64 UR10, c[0x0][0xb28] ;  /* 0x00016500ff0a77ac */ /* 0x000e620008000a00 */
[----:B------:R-:W-:Y:S02]  /*2310*/  UISETP.NE.AND UP3, UPT, UR42, 0x1, UPT ;  /* 0x000000012a00788c */ /* 0x000fe4000bf65270 */
[----:B--2---:R-:W-:Y:S02]  /*2320*/  UIMAD.WIDE.U32 UR16, UR39, UR15, URZ ;  /* 0x0000000f271072a5 */ /* 0x004fe4000f8e00ff */
[----:B------:R-:W-:Y:S02]  /*2330*/  UIMAD.WIDE.U32 UR8, UR40, UR12, URZ ;  /* 0x0000000c280872a5 */ /* 0x000fe4000f8e00ff */
[----:B------:R-:W-:-:S02]  /*2340*/  UISETP.NE.AND UP0, UPT, UR14, 0x1, UPT ;  /* 0x000000010e00788c */ /* 0x000fc4000bf05270 */
[----:B------:R-:W-:Y:S01]  /*2350*/  UIMAD.WIDE.U32 UR22, UR37, UR15, URZ ;  /* 0x0000000f251672a5 */ /* 0x000fe2000f8e00ff */
[----:B------:R-:W-:Y:S02]  /*2360*/  UMOV UR16, UR17 ;  /* 0x0000001100107c82 */ /* 0x000fe40008000000 */
[----:B------:R-:W-:Y:S01]  /*2370*/  UMOV UR8, UR9 ;  /* 0x0000000900087c82 */ /* 0x000fe20008000000 */
[----:B---3--:R-:W-:Y:S02]  /*2380*/  USHF.R.U32.HI UR16, URZ, UR25, UR16 ;  /* 0x00000019ff107299 */ /* 0x008fe40008011610 */
[----:B----4-:R-:W-:Y:S02]  /*2390*/  UISETP.NE.AND UP2, UPT, UR20, 0x1, UPT ;  /* 0x000000011400788c */ /* 0x010fe4000bf45270 */
[----:B------:R-:W-:Y:S02]  /*23a0*/  USHF.R.U32.HI UR8, URZ, UR13, UR8 ;  /* 0x0000000dff087299 */ /* 0x000fe40008011608 */
[----:B------:R-:W-:-:S02]  /*23b0*/  USEL UR6, UR39, UR16, !UP0 ;  /* 0x0000001027067287 */ /* 0x000fc4000c000000 */
[----:B------:R-:W-:Y:S02]  /*23c0*/  USEL UR8, UR40, UR8, !UP2 ;  /* 0x0000000828087287 */ /* 0x000fe4000d000000 */
[----:B-1----:R-:W-:Y:S01]  /*23d0*/  UIMAD.WIDE.U32 UR16, UR6, UR10, URZ ;  /* 0x0000000a061072a5 */ /* 0x002fe2000f8e00ff */
[----:B------:R-:W-:Y:S01]  /*23e0*/  UMOV UR4, UR23 ;  /* 0x0000001700047c82 */ /* 0x000fe20008000000 */
[----:B------:R-:W-:Y:S02]  /*23f0*/  UIMAD.WIDE.U32 UR18, UR38, UR12, URZ ;  /* 0x0000000c261272a5 */ /* 0x000fe4000f8e00ff */
[----:B------:R-:W-:-:S03]  /*2400*/  UIMAD.WIDE.U32 UR22, UR8, UR10, URZ ;  /* 0x0000000a081672a5 */ /* 0x000fc6000f8e00ff */
[----:B------:R-:W-:Y:S01]  /*2410*/  UMOV UR16, UR17 ;  /* 0x0000001100107c82 */ /* 0x000fe20008000000 */
[----:B------:R-:W-:Y:S02]  /*2420*/  USHF.R.U32.HI UR4, URZ, UR25, UR4 ;  /* 0x00000019ff047299 */ /* 0x000fe40008011604 */
[----:B------:R-:W-:Y:S01]  /*2430*/  @UP3 USHF.R.U32.HI UR6, URZ, UR11, UR16 ;  /* 0x0000000bff063299 */ /* 0x000fe20008011610 */
[----:B------:R-:W-:Y:S01]  /*2440*/  UMOV UR18, UR19 ;  /* 0x0000001300127c82 */ /* 0x000fe20008000000 */
[----:B------:R-:W-:Y:S01]  /*2450*/  UMOV UR22, UR23 ;  /* 0x0000001700167c82 */ /* 0x000fe20008000000 */
[----:B------:R-:W-:Y:S02]  /*2460*/  USHF.R.U32.HI UR13, URZ, UR13, UR18 ;  /* 0x0000000dff0d7299 */ /* 0x000fe40008011612 */
[----:B------:R-:W-:Y:S02]  /*2470*/  USEL UR4, UR37, UR4, !UP0 ;  /* 0x0000000425047287 */ /* 0x000fe4000c000000 */
[----:B------:R-:W-:-:S02]  /*2480*/  @UP3 USHF.R.U32.HI UR8, URZ, UR11, UR22 ;  /* 0x0000000bff083299 */ /* 0x000fc40008011616 */
[----:B------:R-:W-:Y:S02]  /*2490*/  UIMAD UR9, UR42, UR6, URZ ;  /* 0x000000062a0972a4 */ /* 0x000fe4000f8e02ff */
[----:B------:R-:W-:Y:S02]  /*24a0*/  USEL UR6, UR38, UR13, !UP2 ;  /* 0x0000000d26067287 */ /* 0x000fe4000d000000 */
[----:B------:R-:W-:Y:S02]  /*24b0*/  UIMAD UR12, UR42, UR8, URZ ;  /* 0x000000082a0c72a4 */ /* 0x000fe4000f8e02ff */
[----:B------:R-:W-:Y:S02]  /*24c0*/  UISETP.GE.AND UP0, UPT, UR4, UR9, UPT ;  /* 0x000000090400728c */ /* 0x000fe4000bf06270 */
[----:B------:R-:W-:Y:S02]  /*24d0*/  UIMAD.WIDE.U32 UR16, UR4, UR10, URZ ;  /* 0x0000000a041072a5 */ /* 0x000fe4000f8e00ff */
[----:B------:R-:W-:-:S02]  /*24e0*/  UISETP.GE.OR UP0, UPT, UR6, UR12, UP0 ;  /* 0x0000000c0600728c */ /* 0x000fc40008706670 */
[----:B------:R-:W-:Y:S02]  /*24f0*/  UIMAD.WIDE.U32 UR12, UR6, UR10, URZ ;  /* 0x0000000a060c72a5 */ /* 0x000fe4000f8e00ff */
[----:B------:R-:W-:Y:S01]  /*2500*/  UIADD3 UR15, UPT, UPT, -UR4, URZ, URZ ;  /* 0x000000ff040f7290 */ /* 0x000fe2000fffe1ff */
[----:B------:R-:W-:Y:S01]  /*2510*/  UMOV UR10, UR17 ;  /* 0x00000011000a7c82 */ /* 0x000fe20008000000 */
[----:B------:R-:W-:Y:S02]  /*2520*/  UIADD3 UR12, UPT, UPT, -UR6, URZ, URZ ;  /* 0x000000ff060c7290 */ /* 0x000fe4000fffe1ff */
[----:B------:R-:W-:-:S03]  /*2530*/  USHF.R.U32.HI UR10, URZ, UR11, UR10 ;  /* 0x0000000bff0a7299 */ /* 0x000fc6000801160a */
[----:B------:R-:W-:Y:S01]  /*2540*/  @!UP0 UMOV UR9, UR13 ;  /* 0x0000000d00098c82 */ /* 0x000fe20008000000 */
[----:B------:R-:W-:Y:S02]  /*2550*/  UIMAD UR15, UR14, UR15, UR37 ;  /* 0x0000000f0e0f72a4 */ /* 0x000fe4000f8e0225 */
[----:B------:R-:W-:Y:S02]  /*2560*/  USEL UR10, UR4, UR10, !UP3 ;  /* 0x0000000a040a7287 */ /* 0x000fe4000d800000 */
[----:B------:R-:W-:Y:S02]  /*2570*/  @!UP0 USHF.R.U32.HI UR9, URZ, UR11, UR9 ;  /* 0x0000000bff098299 */ /* 0x000fe40008011609 */
[----:B------:R-:W-:Y:S02]  /*2580*/  UIADD3 UR11, UPT, UPT, -UR10, URZ, URZ ;  /* 0x000000ff0a0b7290 */ /* 0x000fe4000fffe1ff */
[----:B------:R-:W-:Y:S02]  /*2590*/  @!UP0 USEL UR9, UR6, UR9, !UP3 ;  /* 0x0000000906098287 */ /* 0x000fe4000d800000 */
[----:B------:R-:W-:-:S02]  /*25a0*/  UIMAD UR11, UR42, UR11, UR4 ;  /* 0x0000000b2a0b72a4 */ /* 0x000fc4000f8e0204 */
[----:B------:R-:W-:Y:S02]  /*25b0*/  @!UP0 UIADD3 UR10, UPT, UPT, UR10, -UR9, URZ ;  /* 0x800000090a0a8290 */ /* 0x000fe4000fffe0ff */
[----:B------:R-:W-:Y:S02]  /*25c0*/  @!UP0 UIMAD UR9, UR11, UR8, UR9 ;  /* 0x000000080b0982a4 */ /* 0x000fe4000f8e0209 */
[----:B------:R-:W-:Y:S02]  /*25d0*/  @!UP0 UIMAD UR4, UR42, UR10, UR6 ;  /* 0x0000000a2a0482a4 */ /* 0x000fe4000f8e0206 */
[----:B------:R-:W-:Y:S02]  /*25e0*/  UIMAD UR8, UR20, UR12, UR38 ;  /* 0x0000000c140872a4 */ /* 0x000fe4000f8e0226 */
[----:B------:R-:W-:Y:S01]  /*25f0*/  UIMAD UR37, UR4, UR14, UR15 ;  /* 0x0000000e042572a4 */ /* 0x000fe2000f8e020f */
[----:B------:R-:W-:Y:S02]  /*2600*/  @!UP0 UMOV UR6, UR9 ;  /* 0x0000000900068c82 */ /* 0x000fe40008000000 */
[----:B------:R-:W-:-:S12]  /*2610*/  UIMAD UR38, UR6, UR20, UR8 ;  /* 0x00000014062672a4 */ /* 0x000fd8000f8e0208 */
.L_x_41:
[----:B------:R-:W2:Y:S02]  /*2620*/  LDCU UR4, c[0x0][0xb30] ;  /* 0x00016600ff0477ac */ /* 0x000ea40008000800 */
[----:B--2---:R-:W-:-:S09]  /*2630*/  UISETP.NE.AND UP0, UPT, UR4, 0x1, UPT ;  /* 0x000000010400788c */ /* 0x004fd2000bf05270 */
[----:B------:R-:W-:Y:S05]  /*2640*/  BRA.U UP0, `(.L_x_42) ;  /* 0x0000000100447547 */ /* 0x000fea000b800000 */
[----:B------:R-:W2:Y:S01]  /*2650*/  LDCU.128 UR12, c[0x0][0xb10] ;  /* 0x00016200ff0c77ac */ /* 0x000ea20008000c00 */
[----:B------:R-:W3:Y:S01]  /*2660*/  LDCU UR16, c[0x0][0xb0c] ;  /* 0x00016180ff1077ac */ /* 0x000ee20008000800 */
[----:B------:R-:W4:Y:S01]  /*2670*/  LDCU UR17, c[0x0][0xb20] ;  /* 0x00016400ff1177ac */ /* 0x000f220008000800 */
[----:B--2---:R-:W-:Y:S02]  /*2680*/  UIMAD.WIDE.U32 UR10, UR38, UR12, URZ ;  /* 0x0000000c260a72a5 */ /* 0x004fe4000f8e00ff */
[----:B------:R-:W-:Y:S02]  /*2690*/  UIMAD.WIDE.U32 UR8, UR37, UR15, URZ ;  /* 0x0000000f250872a5 */ /* 0x000fe4000f8e00ff */
[----:B---3--:R-:W-:Y:S02]  /*26a0*/  UISETP.NE.AND UP2, UPT, UR16, 0x1, UPT ;  /* 0x000000011000788c */ /* 0x008fe4000bf45270 */
[----:B------:R-:W-:Y:S01]  /*26b0*/  UISETP.NE.AND UP0, UPT, UR14, 0x1, UPT ;  /* 0x000000010e00788c */ /* 0x000fe2000bf05270 */
[----:B------:R-:W-:-:S02]  /*26c0*/  UMOV UR6, UR11 ;  /* 0x0000000b00067c82 */ /* 0x000fc40008000000 */
[----:B------:R-:W-:Y:S01]  /*26d0*/  UMOV UR4, UR9 ;  /* 0x0000000900047c82 */ /* 0x000fe20008000000 */
[----:B------:R-:W-:Y:S02]  /*26e0*/  USHF.R.U32.HI UR6, URZ, UR13, UR6 ;  /* 0x0000000dff067299 */ /* 0x000fe40008011606 */
[----:B----4-:R-:W-:Y:S02]  /*26f0*/  USHF.R.U32.HI UR4, URZ, UR17, UR4 ;  /* 0x00000011ff047299 */ /* 0x010fe40008011604 */
[----:B------:R-:W-:Y:S02]  /*2700*/  USEL UR6, UR38, UR6, !UP2 ;  /* 0x0000000626067287 */ /* 0x000fe4000d000000 */
[----:B------:R-:W-:-:S04]  /*2710*/  USEL UR4, UR37, UR4, !UP0 ;  /* 0x0000000425047287 */ /* 0x000fc8000c000000 */
[----:B------:R-:W-:Y:S02]  /*2720*/  UIADD3 UR8, UPT, UPT, UR6, -UR4, URZ ;  /* 0x8000000406087290 */ /* 0x000fe4000fffe0ff */
[----:B------:R-:W-:Y:S02]  /*2730*/  UIADD3 UR4, UPT, UPT, -UR6, UR4, URZ ;  /* 0x0000000406047290 */ /* 0x000fe4000fffe1ff */
[----:B------:R-:W-:Y:S02]  /*2740*/  UIMAD UR37, UR8, UR14, UR37 ;  /* 0x0000000e082572a4 */ /* 0x000fe4000f8e0225 */
[----:B------:R-:W-:-:S12]  /*2750*/  UIMAD UR38, UR4, UR16, UR38 ;  /* 0x00000010042672a4 */ /* 0x000fd8000f8e0226 */
.L_x_42:
[----:B------:R-:W-:Y:S01]  /*2760*/  VIADD R11, R11, 0x1 ;  /* 0x000000010b0b7836 */ /* 0x000fe20000000000 */
[----:B------:R-:W-:Y:S01]  /*2770*/  PLOP3.LUT P1, PT, PT, PT, PT, 0x80, 0x8 ;  /* 0x000000000008781c */ /* 0x000fe20003f2f070 */
[----:B------:R-:W-:Y:S02]  /*2780*/  UIADD3 UR46, UPT, UPT, UR38, UR58, URZ ;  /* 0x0000003a262e7290 */ /* 0x000fe4000fffe0ff */
[----:B------:R-:W-:Y:S01]  /*2790*/  UIADD3 UR45, UPT, UPT, UR37, UR55, URZ ;  /* 0x00000037252d7290 */ /* 0x000fe2000fffe0ff */
[----:B------:R-:W-:-:S04]  /*27a0*/  ISETP.NE.AND P0, PT, R11, 0x2, PT ;  /* 0x000000020b00780c */ /* 0x000fc80003f05270 */
[----:B-1----:R-:W-:Y:S02]  /*27b0*/  SEL R0, RZ, 0x1, P0 ;  /* 0x00000001ff007807 */ /* 0x002fe40000000000 */
[----:B------:R-:W-:Y:S02]  /*27c0*/  SEL R11, R11, RZ, P0 ;  /* 0x000000ff0b0b7207 */ /* 0x000fe40000000000 */
[----:B------:R-:W-:Y:S01]  /*27d0*/  LOP3.LUT R10, R10, R0, RZ, 0x3c, !PT ;  /* 0x000000000a0a7212 */ /* 0x000fe200078e3cff */
[----:B------:R-:W-:Y:S06]  /*27e0*/  BRA.U UP1, `(.L_x_43) ;  /* 0xfffffff101607547 */ /* 0x000fec000b83ffff */
[----:B------:R-:W-:Y:S01]  /*27f0*/  UIADD3 UR7, UPT, UPT, UR7, 0x90, URZ ;  /* 0x0000009007077890 */ /* 0x000fe2000fffe0ff */
[----:B------:R-:W-:-:S03]  /*2800*/  SHF.L.U32 R2, R12, 0x1f, RZ ;  /* 0x0000001f0c027819 */ /* 0x000fc600000006ff */
[----:B------:R-:W-:-:S09]  /*2810*/  ULEA UR4, UR5, UR7, 0x3 ;  /* 0x0000000705047291 */ /* 0x000fd2000f8e18ff */
[----:B------:R-:W1:Y:S02]  /*2820*/  SYNCS.PHASECHK.TRANS64.TRYWAIT P0, [UR4], R2 ;  /* 0x00000002ff0075a7 */ /* 0x000e640008001104 */
[----:B-1----:R-:W-:Y:S05]  /*2830*/  @!P0 BRA `(.L_x_44) ;  /* 0x0000004400908947 */ /* 0x002fea0003800000 */
.L_x_122:
[----:B------:R-:W-:-:S04]  /*2840*/  UIADD3 UR4, UPT, UPT, UR5, 0x1, URZ ;  /* 0x0000000105047890 */ /* 0x000fc8000fffe0ff */
[----:B------:R-:W-:-:S04]  /*2850*/  UISETP.NE.AND UP0, UPT, UR4, 0x12, UPT ;  /* 0x000000120400788c */ /* 0x000fc8000bf05270 */
[----:B------:R-:W-:Y:S02]  /*2860*/  USEL UR6, URZ, 0x1, UP0 ;  /* 0x00000001ff067887 */ /* 0x000fe40008000000 */
[----:B------:R-:W-:-:S04]  /*2870*/  USEL UR4, UR4, URZ, UP0 ;  /* 0x000000ff04047287 */ /* 0x000fc80008000000 */
[----:B------:R-:W-:Y:S01]  /*2880*/  ULEA UR5, UR4, UR7, 0x3 ;  /* 0x0000000704057291 */ /* 0x000fe2000f8e18ff */
[----:B-1----:R-:W-:-:S04]  /*2890*/  LOP3.LUT R2, R12, UR6, RZ, 0x3c, !PT ;  /* 0x000000060c027c12 */ /* 0x002fc8000f8e3cff */
[----:B------:R-:W-:-:S04]  /*28a0*/  SHF.L.U32 R3, R2, 0x1f, RZ ;  /* 0x0000001f02037819 */ /* 0x000fc800000006ff */
[----:B------:R-:W1:Y:S02]  /*28b0*/  SYNCS.PHASECHK.TRANS64.TRYWAIT P0, [UR5], R3 ;  /* 0x00000003ff0075a7 */ /* 0x000e640008001105 */
[----:B-1----:R-:W-:Y:S05]  /*28c0*/  @!P0 BRA `(.L_x_45) ;  /* 0x0000004400848947 */ /* 0x002fea0003800000 */
.L_x_124:
[----:B------:R-:W-:-:S04]  /*28d0*/  UIADD3 UR4, UPT, UPT, UR4, 0x1, URZ ;  /* 0x0000000104047890 */ /* 0x000fc8000fffe0ff */
[----:B------:R-:W-:-:S04]  /*28e0*/  UISETP.NE.AND UP0, UPT, UR4, 0x12, UPT ;  /* 0x000000120400788c */ /* 0x000fc8000bf05270 */
[----:B------:R-:W-:Y:S02]  /*28f0*/  USEL UR6, URZ, 0x1, UP0 ;  /* 0x00000001ff067887 */ /* 0x000fe40008000000 */
[----:B------:R-:W-:-:S04]  /*2900*/  USEL UR4, UR4, URZ, UP0 ;  /* 0x000000ff04047287 */ /* 0x000fc80008000000 */
[----:B------:R-:W-:Y:S01]  /*2910*/  ULEA UR5, UR4, UR7, 0x3 ;  /* 0x0000000704057291 */ /* 0x000fe2000f8e18ff */
[----:B------:R-:W-:-:S04]  /*2920*/  LOP3.LUT R2, R2, UR6, RZ, 0x3c, !PT ;  /* 0x0000000602027c12 */ /* 0x000fc8000f8e3cff */
[----:B-1----:R-:W-:-:S04]  /*2930*/  SHF.L.U32 R3, R2, 0x1f, RZ ;  /* 0x0000001f02037819 */ /* 0x002fc800000006ff */
[----:B------:R-:W1:Y:S02]  /*2940*/  SYNCS.PHASECHK.TRANS64.TRYWAIT P0, [UR5], R3 ;  /* 0x00000003ff0075a7 */ /* 0x000e640008001105 */
[----:B-1----:R-:W-:Y:S05]  /*2950*/  @!P0 BRA `(.L_x_46) ;  /* 0x0000004400788947 */ /* 0x002fea0003800000 */
.L_x_126:
        /* <DEDUP_REMOVED lines=9> */
.L_x_128:
        /* <DEDUP_REMOVED lines=9> */
.L_x_130:
        /* <DEDUP_REMOVED lines=9> */
.L_x_132:
        /* <DEDUP_REMOVED lines=9> */
.L_x_134:
        /* <DEDUP_REMOVED lines=9> */
.L_x_136:
        /* <DEDUP_REMOVED lines=9> */
.L_x_138:
        /* <DEDUP_REMOVED lines=9> */
.L_x_140:
        /* <DEDUP_REMOVED lines=9> */
.L_x_142:
        /* <DEDUP_REMOVED lines=9> */
.L_x_144:
        /* <DEDUP_REMOVED lines=9> */
.L_x_146:
        /* <DEDUP_REMOVED lines=9> */
.L_x_148:
        /* <DEDUP_REMOVED lines=9> */
.L_x_150:
        /* <DEDUP_REMOVED lines=9> */
.L_x_152:
        /* <DEDUP_REMOVED lines=9> */
.L_x_154:
[----:B------:R-:W-:-:S04]  /*3140*/  UIADD3 UR4, UPT, UPT, UR4, 0x1, URZ ;  /* 0x0000000104047890 */ /* 0x000fc8000fffe0ff */
[----:B------:R-:W-:-:S04]  /*3150*/  UISETP.NE.AND UP0, UPT, UR4, 0x12, UPT ;  /* 0x000000120400788c */ /* 0x000fc8000bf05270 */
[----:B------:R-:W-:Y:S02]  /*3160*/  USEL UR5, URZ, 0x1, UP0 ;  /* 0x00000001ff057887 */ /* 0x000fe40008000000 */
[----:B------:R-:W-:-:S04]  /*3170*/  USEL UR4, UR4, URZ, UP0 ;  /* 0x000000ff04047287 */ /* 0x000fc80008000000 */
[----:B------:R-:W-:Y:S01]  /*3180*/  ULEA UR4, UR4, UR7, 0x3 ;  /* 0x0000000704047291 */ /* 0x000fe2000f8e18ff */
[----:B------:R-:W-:-:S04]  /*3190*/  LOP3.LUT R2, R2, UR5, RZ, 0x3c, !PT ;  /* 0x0000000502027c12 */ /* 0x000fc8000f8e3cff */
[----:B------:R-:W-:Y:S01]  /*31a0*/  SHF.L.U32 R2, R2, 0x1f, RZ ;  /* 0x0000001f02027819 */ /* 0x000fe200000006ff */
[----:B-1----:R-:W-:-:S07]  /*31b0*/  IMAD.U32 R0, RZ, RZ, UR4 ;  /* 0x00000004ff007e24 */ /* 0x002fce000f8e00ff */
.L_x_61:
[----:B-1----:R1:W2:Y:S02]  /*31c0*/  SYNCS.PHASECHK.TRANS64.TRYWAIT P0, [R0+URZ], R2 ;  /* 0x00000002000075a7 */ /* 0x0022a400080011ff */
[----:B--2---:R-:W-:Y:S05]  /*31d0*/  @!P0 NANOSLEEP.SYNCS 0x989680 ;  /* 0x009896800000895d */ /* 0x004fea0003900000 */
[----:B------:R-:W2:Y:S02]  /*31e0*/  @!P0 SYNCS.PHASECHK.TRANS64 P0, [R0+URZ], R2 ;  /* 0x00000002000085a7 */ /* 0x000ea400080010ff */
[----:B--2---:R-:W-:Y:S05]  /*31f0*/  @P0 EXIT ;  /* 0x000000000000094d */ /* 0x004fea0003800000 */
[----:B------:R-:W-:Y:S05]  /*3200*/  BRA `(.L_x_61) ;  /* 0xfffffffc00ec7947 */ /* 0x000fea000383ffff */
.L_x_23:
[----:B------:R-:W-:-:S04]  /*3210*/  UISETP.NE.AND UP0, UPT, UR61, URZ, UPT ;  /* 0x000000ff3d00728c */ /* 0x000fc8000bf05270 */
[----:B------:R-:W-:-:S09]  /*3220*/  UISETP.NE.OR UP0, UPT, UR18, 0x1, UP0 ;  /* 0x000000011200788c */ /* 0x000fd20008705670 */
[----:B------:R-:W-:Y:S05]  /*3230*/  BRA.U UP0, `(.L_x_62) ;  /* 0x0000000500487547 */ /* 0x000fea000b800000 */
[----:B------:R-:W-:Y:S01]  /*3240*/  ISETP.GE.U32.AND P2, PT, R0, 0x2, PT ;  /* 0x000000020000780c */ /* 0x000fe20003f46070 */
[----:B------:R-:W-:Y:S01]  /*3250*/  IMAD.MOV.U32 R12, RZ, RZ, 0x1 ;  /* 0x00000001ff0c7424 */ /* 0x000fe200078e00ff */
[----:B------:R-:W-:Y:S02]  /*3260*/  CS2R R10, SRZ ;  /* 0x00000000000a7805 */ /* 0x000fe4000001ff00 */
[----:B------:R-:W-:Y:S01]  /*3270*/  CS2R R8, SRZ ;  /* 0x0000000000087805 */ /* 0x000fe2000001ff00 */
[----:B------:R-:W-:Y:S01]  /*3280*/  UMOV UR4, 0x400 ;  /* 0x0000040000047882 */ /* 0x000fe20000000000 */
[----:B------:R-:W-:Y:S01]  /*3290*/  UMOV UR5, URZ ;  /* 0x000000ff00057c82 */ /* 0x000fe20008000000 */
[----:B------:R-:W-:-:S12]  /*32a0*/  ULEA UR6, UR61, UR4, 0x18 ;  /* 0x000000043d067291 */ /* 0x000fd8000f8ec0ff */
.L_x_66:
[----:B------:R-:W-:Y:S02]  /*32b0*/  LEA R2, R8, UR6, 0x3 ;  /* 0x0000000608027c11 */ /* 0x000fe4000f8e18ff */
[----:B------:R-:W-:-:S03]  /*32c0*/  SHF.L.U32 R4, R9, 0x1f, RZ ;  /* 0x0000001f09047819 */ /* 0x000fc600000006ff */
[----:B------:R-:W-:Y:S01]  /*32d0*/  VIADD R5, R2, 0x1b0 ;  /* 0x000001b002057836 */ /* 0x000fe20000000000 */
[----:B------:R-:W2:Y:S02]  /*32e0*/  SYNCS.PHASECHK.TRANS64.TRYWAIT P0, [R2+URZ+0x1a0], R4 ;  /* 0x0001a004020075a7 */ /* 0x000ea400080011ff */
[----:B--2---:R-:W-:Y:S05]  /*32f0*/  @!P0 BRA `(.L_x_63) ;  /* 0x0000004000788947 */ /* 0x004fea0003800000 */
.L_x_155:
[----:B------:R-:W-:Y:S01]  /*3300*/  ULEA UR4, UR5, UR6, 0x3 ;  /* 0x0000000605047291 */ /* 0x000fe2000f8e18ff */
[----:B--2---:R-:W-:Y:S01]  /*3310*/  PRMT R2, RZ, 0x654, R5 ;  /* 0x00000654ff027816 */ /* 0x004fe20000000005 */
[----:B------:R-:W-:Y:S01]  /*3320*/  @!P2 IMAD.MOV.U32 R4, RZ, RZ, 0x10 ;  /* 0x00000010ff04a424 */ /* 0x000fe200078e00ff */
[----:B------:R-:W-:Y:S01]  /*3330*/  SHF.L.U32 R5, R12, 0x1f, RZ ;  /* 0x0000001f0c057819 */ /* 0x000fe200000006ff */
[----:B------:R-:W-:Y:S01]  /*3340*/  UIADD3 UR7, UPT, UPT, UR4, 0x140, URZ ;  /* 0x0000014004077890 */ /* 0x000fe2000fffe0ff */
[----:B------:R2:W-:Y:S05]  /*3350*/  SYNCS.ARRIVE.TRANS64.RED.A1T0 RZ, [R2+URZ], RZ ;  /* 0x000000ff02ff79a7 */ /* 0x0005ea00081004ff */
[----:B------:R-:W-:Y:S01]  /*3360*/  IMAD.U32 R6, RZ, RZ, UR7 ;  /* 0x00000007ff067e24 */ /* 0x000fe2000f8e00ff */
[----:B------:R-:W3:Y:S04]  /*3370*/  SYNCS.PHASECHK.TRANS64.TRYWAIT P0, [UR4+0x150], R5 ;  /* 0x00015005ff0075a7 */ /* 0x000ee80008001104 */
[----:B------:R-:W-:Y:S01]  /*3380*/  PRMT R6, R0, 0x654, R6 ;  /* 0x0000065400067816 */ /* 0x000fe20000000006 */
[----:B--23--:R-:W-:Y:S06]  /*3390*/  @!P0 BRA `(.L_x_64) ;  /* 0x0000004000648947 */ /* 0x00cfec0003800000 */
.L_x_157:
[----:B------:R-:W-:Y:S01]  /*33a0*/  ULEA UR8, UR5, UR6, 0x4 ;  /* 0x0000000605087291 */ /* 0x000fe2000f8e20ff */
[----:B------:R-:W-:Y:S01]  /*33b0*/  SEL R3, R6, R3, !P2 ;  /* 0x0000000306037207 */ /* 0x000fe20005000000 */
[----:B------:R-:W-:Y:S01]  /*33c0*/  UIADD3 UR9, UPT, UPT, UR4, 0x140, URZ ;  /* 0x0000014004097890 */ /* 0x000fe2000fffe0ff */
[----:B--2---:R-:W-:Y:S01]  /*33d0*/  LEA R2, R11, UR6, 0x3 ;  /* 0x000000060b027c11 */ /* 0x004fe2000f8e18ff */
[----:B------:R-:W-:Y:S01]  /*33e0*/  UIADD3 UR8, UPT, UPT, UR8, 0x1d0, URZ ;  /* 0x000001d008087890 */ /* 0x000fe2000fffe0ff */
[----:B------:R2:W-:Y:S01]  /*33f0*/  @!P2 SYNCS.ARRIVE.TRANS64.RED RZ, [R3+URZ], R4 ;  /* 0x0000000403ffa9a7 */ /* 0x0005e200080004ff */
[----:B------:R-:W-:Y:S01]  /*3400*/  UIADD3 UR4, UPT, UPT, UR5, 0x1, URZ ;  /* 0x0000000105047890 */ /* 0x000fe2000fffe0ff */
[----:B------:R-:W-:-:S03]  /*3410*/  VIADD R8, R8, 0x1 ;  /* 0x0000000108087836 */ /* 0x000fc60000000000 */
[----:B------:R-:W-:Y:S02]  /*3420*/  UISETP.NE.AND UP0, UPT, UR4, 0x2, UPT ;  /* 0x000000020400788c */ /* 0x000fe4000bf05270 */
[----:B------:R-:W-:Y:S01]  /*3430*/  ISETP.NE.AND P0, PT, R8, 0x2, PT ;  /* 0x000000020800780c */ /* 0x000fe20003f05270 */
[----:B------:R-:W-:Y:S06]  /*3440*/  UGETNEXTWORKID.BROADCAST [UR8], [UR9] ;  /* 0x00000000080073ca */ /* 0x000fec0008000100 */
[----:B------:R-:W-:Y:S02]  /*3450*/  USEL UR7, URZ, 0x1, UP0 ;  /* 0x00000001ff077887 */ /* 0x000fe40008000000 */
[----:B------:R-:W-:-:S04]  /*3460*/  USEL UR5, UR4, URZ, UP0 ;  /* 0x000000ff04057287 */ /* 0x000fc80008000000 */
[----:B------:R-:W-:Y:S02]  /*3470*/  LOP3.LUT R12, R12, UR7, RZ, 0x3c, !PT ;  /* 0x000000070c0c7c12 */ /* 0x000fe4000f8e3cff */
[----:B--2---:R-:W-:-:S04]  /*3480*/  SHF.L.U32 R4, R10, 0x1f, RZ ;  /* 0x0000001f0a047819 */ /* 0x004fc800000006ff */
[----:B------:R-:W2:Y:S02]  /*3490*/  SYNCS.PHASECHK.TRANS64.TRYWAIT P1, [R2+URZ+0x140], R4 ;  /* 0x00014004020075a7 */ /* 0x000ea400080211ff */
[----:B--2---:R-:W-:Y:S05]  /*34a0*/  @!P1 BRA `(.L_x_65) ;  /* 0x0000004000389947 */ /* 0x004fea0003800000 */
.L_x_158:
[C---:B--2---:R-:W-:Y:S01]  /*34b0*/  LEA R4, R11.reuse, UR6, 0x4 ;  /* 0x000000060b047c11 */ /* 0x044fe2000f8e20ff */
[----:B------:R-:W-:Y:S01]  /*34c0*/  VIADD R2, R2, 0x150 ;  /* 0x0000015002027836 */ /* 0x000fe20000000000 */
[----:B------:R-:W-:Y:S01]  /*34d0*/  SEL R8, R8, RZ, P0 ;  /* 0x000000ff08087207 */ /* 0x000fe20000000000 */
[----:B------:R-:W-:-:S03]  /*34e0*/  VIADD R11, R11, 0x1 ;  /* 0x000000010b0b7836 */ /* 0x000fc60000000000 */
[----:B------:R-:W2:Y:S01]  /*34f0*/  LDS.128 R4, [R4+0x1d0] ;  /* 0x0001d00004047984 */ /* 0x000ea20000000c00 */
[----:B------:R-:W-:Y:S02]  /*3500*/  PRMT R2, RZ, 0x654, R2 ;  /* 0x00000654ff027816 */ /* 0x000fe40000000002 */
[C---:B------:R-:W-:Y:S01]  /*3510*/  ISETP.NE.AND P1, PT, R11.reuse, 0x2, PT ;  /* 0x000000020b00780c */ /* 0x040fe20003f25270 */
[----:B------:R-:W-:Y:S01]  /*3520*/  @!PT LDS RZ, [RZ] ;  /* 0x00000000fffff984 */ /* 0x000fe20000000800 */
[----:B------:R-:W-:Y:S01]  /*3530*/  @!PT LDS RZ, [RZ] ;  /* 0x00000000fffff984 */ /* 0x000fe20000000800 */
[----:B------:R-:W-:Y:S01]  /*3540*/  @!PT LDS RZ, [RZ] ;  /* 0x00000000fffff984 */ /* 0x000fe20000000800 */
[----:B------:R-:W-:Y:S01]  /*3550*/  @!PT LDS RZ, [RZ] ;  /* 0x00000000fffff984 */ /* 0x000fe20000000800 */
[----:B------:R3:W-:Y:S06]  /*3560*/  MEMBAR.ALL.CTA ;  /* 0x0000000000007992 */ /* 0x0007ec0000008000 */
[----:B---3--:R-:W3:Y:S01]  /*3570*/  FENCE.VIEW.ASYNC.S ;  /* 0x00000000000073c6 */ /* 0x008ee20000000000 */
[----:B------:R-:W-:Y:S01]  /*3580*/  SEL R11, R11, RZ, P1 ;  /* 0x000000ff0b0b7207 */ /* 0x000fe20000800000 */
[----:B---3--:R3:W-:Y:S01]  /*3590*/  SYNCS.ARRIVE.TRANS64.RED.A1T0 RZ, [R2+URZ], RZ ;  /* 0x000000ff02ff79a7 */ /* 0x0087e200081004ff */
[----:B--2---:R-:W-:-:S02]  /*35a0*/  LOP3.LUT P3, RZ, R6, 0x1, RZ, 0xc0, !PT ;  /* 0x0000000106ff7812 */ /* 0x004fc4000786c0ff */
[----:B------:R-:W-:-:S04]  /*35b0*/  SEL R4, RZ, 0x1, P1 ;  /* 0x00000001ff047807 */ /* 0x000fc80000800000 */
[----:B------:R-:W-:Y:S02]  /*35c0*/  LOP3.LUT R10, R10, R4, RZ, 0x3c, !PT ;  /* 0x000000040a0a7212 */ /* 0x000fe400078e3cff */
[----:B---3--:R-:W-:-:S04]  /*35d0*/  SEL R2, RZ, 0x1, P0 ;  /* 0x00000001ff027807 */ /* 0x008fc80000000000 */
[----:B------:R-:W-:Y:S01]  /*35e0*/  LOP3.LUT R9, R9, R2, RZ, 0x3c, !PT ;  /* 0x0000000209097212 */ /* 0x000fe200078e3cff */
[----:B------:R-:W-:Y:S06]  /*35f0*/  @P3 BRA `(.L_x_66) ;  /* 0xfffffffc002c3947 */ /* 0x000fec000383ffff */
[----:B------:R-:W-:Y:S01]  /*3600*/  ULEA UR4, UR5, UR6, 0x3 ;  /* 0x0000000605047291 */ /* 0x000fe2000f8e18ff */
[----:B------:R-:W-:-:S08]  /*3610*/  SHF.L.U32 R2, R12, 0x1f, RZ ;  /* 0x0000001f0c027819 */ /* 0x000fd000000006ff */
[----:B------:R-:W2:Y:S02]  /*3620*/  SYNCS.PHASECHK.TRANS64 P0, [UR4+0x150], R2 ;  /* 0x00015002ff0075a7 */ /* 0x000ea40008001004 */
[----:B--2---:R-:W-:Y:S05]  /*3630*/  @P0 BRA `(.L_x_67) ;  /* 0x0000000000080947 */ /* 0x004fea0003800000 */
[----:B------:R-:W2:Y:S02]  /*3640*/  SYNCS.PHASECHK.TRANS64.TRYWAIT P0, [UR4+0x150], R2 ;  /* 0x00015002ff0075a7 */ /* 0x000ea40008001104 */
[----:B--2---:R-:W-:Y:S05]  /*3650*/  @!P0 BRA `(.L_x_68) ;  /* 0x0000003c00e08947 */ /* 0x004fea0003800000 */
.L_x_67:
[----:B------:R-:W-:-:S04]  /*3660*/  UIADD3 UR7, UPT, UPT, UR5, 0x1, URZ ;  /* 0x0000000105077890 */ /* 0x000fc8000fffe0ff */
[----:B------:R-:W-:-:S04]  /*3670*/  UISETP.NE.AND UP0, UPT, UR7, 0x2, UPT ;  /* 0x000000020700788c */ /* 0x000fc8000bf05270 */
[----:B------:R-:W-:Y:S02]  /*3680*/  USEL UR8, URZ, 0x1, UP0 ;  /* 0x00000001ff087887 */ /* 0x000fe40008000000 */
[----:B------:R-:W-:-:S04]  /*3690*/  USEL UR7, UR7, URZ, UP0 ;  /* 0x000000ff07077287 */ /* 0x000fc80008000000 */
[----:B------:R-:W-:Y:S01]  /*36a0*/  ULEA UR7, UR7, UR6, 0x3 ;  /* 0x0000000607077291 */ /* 0x000fe2000f8e18ff */
[----:B--2---:R-:W-:-:S04]  /*36b0*/  LOP3.LUT R2, R12, UR8, RZ, 0x3c, !PT ;  /* 0x000000080c027c12 */ /* 0x004fc8000f8e3cff */
[----:B------:R-:W-:-:S04]  /*36c0*/  SHF.L.U32 R0, R2, 0x1f, RZ ;  /* 0x0000001f02007819 */ /* 0x000fc800000006ff */
[----:B------:R-:W2:Y:S02]  /*36d0*/  SYNCS.PHASECHK.TRANS64 P0, [UR7+0x150], R0 ;  /* 0x00015000ff0075a7 */ /* 0x000ea40008001007 */
[----:B-12---:R-:W-:Y:S05]  /*36e0*/  @P0 EXIT ;  /* 0x000000000000094d */ /* 0x006fea0003800000 */
[----:B------:R-:W-:Y:S02]  /*36f0*/  SHF.L.U32 R2, R2, 0x1f, RZ ;  /* 0x0000001f02027819 */ /* 0x000fe400000006ff */
[----:B------:R-:W-:-:S07]  /*3700*/  MOV R0, UR7 ;  /* 0x0000000700007c02 */ /* 0x000fce0008000f00 */
.L_x_69:
[----:B-1----:R1:W2:Y:S02]  /*3710*/  SYNCS.PHASECHK.TRANS64.TRYWAIT P0, [R0+URZ+0x150], R2 ;  /* 0x00015002000075a7 */ /* 0x0022a400080011ff */
[----:B--2---:R-:W-:Y:S05]  /*3720*/  @!P0 NANOSLEEP.SYNCS 0x989680 ;  /* 0x009896800000895d */ /* 0x004fea0003900000 */
[----:B------:R-:W2:Y:S02]  /*3730*/  @!P0 SYNCS.PHASECHK.TRANS64 P0, [R0+URZ+0x150], R2 ;  /* 0x00015002000085a7 */ /* 0x000ea400080010ff */
[----:B--2---:R-:W-:Y:S05]  /*3740*/  @P0 EXIT ;  /* 0x000000000000094d */ /* 0x004fea0003800000 */
[----:B------:R-:W-:Y:S05]  /*3750*/  BRA `(.L_x_69) ;  /* 0xfffffffc00ec7947 */ /* 0x000fea000383ffff */
.L_x_62:
[----:B------:R-:W-:Y:S05]  /*3760*/  BRA.U UP5, `(.L_x_70) ;  /* 0x0000000d05d47547 */ /* 0x000fea000b800000 */
[----:B------:R-:W-:Y:S01]  /*3770*/  UMOV UR4, 0x40 ;  /* 0x0000004000047882 */ /* 0x000fe20000000000 */
[----:B------:R-:W-:Y:S01]  /*3780*/  NOP ;  /* 0x0000000000007918 */ /* 0x000fe20000000000 */
[----:B------:R-:W-:Y:S01]  /*3790*/  ULEA UR5, UR61, UR4, 0x18 ;  /* 0x000000043d057291 */ /* 0x000fe2000f8ec0ff */
[----:B------:R-:W-:Y:S02]  /*37a0*/  UMOV UR6, 0x400 ;  /* 0x0000040000067882 */ /* 0x000fe40000000000 */
[----:B------:R-:W-:-:S06]  /*37b0*/  ULEA UR6, UR61, UR6, 0x18 ;  /* 0x000000063d067291 */ /* 0x000fcc000f8ec0ff */
[----:B------:R-:W2:Y:S02]  /*37c0*/  LDS.U8 R0, [UR5+0x1c] ;  /* 0x00001c05ff007984 */ /* 0x000ea40008000000 */
[----:B--2---:R-:W-:-:S13]  /*37d0*/  ISETP.NE.AND P0, PT, R0, RZ, PT ;  /* 0x000000ff0000720c */ /* 0x004fda0003f05270 */
[----:B------:R-:W-:Y:S05]  /*37e0*/  @P0 BRA `(.L_x_71) ;  /* 0x0000000000580947 */ /* 0x000fea0003800000 */
[----:B------:R-:W-:-:S13]  /*37f0*/  ELECT P0, URZ, PT ;  /* 0x0000000000ff782f */ /* 0x000fda0003800000 */
[----:B------:R-:W-:Y:S05]  /*3800*/  @!P0 BRA `(.L_x_72) ;  /* 0x0000000000608947 */ /* 0x000fea0003800000 */
[----:B------:R-:W-:Y:S01]  /*3810*/  UMOV UR4, 0x10 ;  /* 0x0000001000047882 */ /* 0x000fe20000000000 */
[----:B------:R-:W-:Y:S01]  /*3820*/  HFMA2 R0, -RZ, RZ, 0, 5.9604644775390625e-08 ;  /* 0x00000001ff007431 */ /* 0x000fe200000001ff */
[----:B------:R-:W-:-:S03]  /*3830*/  MOV R3, 0xffff ;  /* 0x0000ffff00037802 */ /* 0x000fc60000000f00 */
[----:B------:R-:W-:Y:S04]  /*3840*/  DEPBAR.LE SB2, 0x36 ;  /* 0x0000ad800000791a */ /* 0x000fe80000000000 */
[----:B------:R-:W2:Y:S02]  /*3850*/  UTCATOMSWS.FIND_AND_SET.ALIGN UP0, UR4, UR4 ;  /* 0x00000004000475e3 */ /* 0x000ea40008000800 */
[----:B--2---:R-:W-:Y:S01]  /*3860*/  MOV R4, UR4 ;  /* 0x0000000400047c02 */ /* 0x004fe20008000f00 */
[----:B------:R-:W-:Y:S06]  /*3870*/  BRA.U UP0, `(.L_x_73) ;  /* 0x0000000100187547 */ /* 0x000fec000b800000 */
.L_x_74:
[----:B------:R-:W-:Y:S05]  /*3880*/  NANOSLEEP 0x64 ;  /* 0x000000640000795d */ /* 0x000fea0003800000 */
[----:B------:R-:W-:-:S05]  /*3890*/  UMOV UR4, 0x10 ;  /* 0x0000001000047882 */ /* 0x000fca0000000000 */
[----:B------:R-:W-:Y:S04]  /*38a0*/  DEPBAR.LE SB2, 0x36 ;  /* 0x0000ad800000791a */ /* 0x000fe80000000000 */
[----:B------:R-:W2:Y:S02]  /*38b0*/  UTCATOMSWS.FIND_AND_SET.ALIGN UP0, UR4, UR4 ;  /* 0x00000004000475e3 */ /* 0x000ea40008000800 */
[----:B--2---:R-:W-:Y:S01]  /*38c0*/  MOV R4, UR4 ;  /* 0x0000000400047c02 */ /* 0x004fe20008000f00 */
[----:B------:R-:W-:Y:S05]  /*38d0*/  BRA.U !UP0, `(.L_x_74) ;  /* 0xfffffffd08e87547 */ /* 0x000fea000b83ffff */
.L_x_73:
[-C--:B------:R-:W-:Y:S02]  /*38e0*/  SHF.L.U32 R3, R3, R4.reuse, RZ ;  /* 0x0000000403037219 */ /* 0x080fe400000006ff */
[----:B------:R-:W-:Y:S01]  /*38f0*/  SHF.L.U32 R0, R0, R4, RZ ;  /* 0x0000000400007219 */ /* 0x000fe200000006ff */
[----:B------:R-:W-:Y:S02]  /*3900*/  IMAD.SHL.U32 R4, R4, 0x20, RZ ;  /* 0x0000002004047824 */ /* 0x000fe400078e00ff */
[----:B------:R2:W-:Y:S04]  /*3910*/  ATOMS.OR RZ, [UR5+0x14], R3 ;  /* 0x00001403ffff798c */ /* 0x0005e8000b000005 */
[----:B------:R2:W-:Y:S04]  /*3920*/  ATOMS.OR RZ, [UR5+0x18], R0 ;  /* 0x00001800ffff798c */ /* 0x0005e8000b000005 */
[----:B------:R2:W-:Y:S01]  /*3930*/  STS [UR6+0x1f0], R4 ;  /* 0x0001f004ff007988 */ /* 0x0005e20008000806 */
[----:B------:R-:W-:Y:S05]  /*3940*/  BRA `(.L_x_72) ;  /* 0x0000000000107947 */ /* 0x000fea0003800000 */
.L_x_71:
[----:B------:R-:W-:Y:S02]  /*3950*/  MOV R0, 0xffffffff ;  /* 0xffffffff00007802 */ /* 0x000fe40000000f00 */
[----:B------:R-:W-:-:S03]  /*3960*/  MOV R4, 0x3990 ;  /* 0x0000399000047802 */ /* 0x000fc60000000f00 */
[----:B------:R2:W-:Y:S04]  /*3970*/  STS [UR6+0x1f0], R0 ;  /* 0x0001f000ff007988 */ /* 0x0005e80008000806 */
[----:B-12--5:R-:W-:Y:S05]  /*3980*/  CALL.REL.NOINC `($__internal_1_$__cuda_sm10x_tcgen05_guardrail_trap_phase_invalid_during_alloc) ;  /* 0x0000004000607944 */ /* 0x026fea0003c00000 */
.L_x_72:
[----:B------:R-:W-:Y:S05]  /*3990*/  WARPSYNC.ALL ;  /* 0x0000000000007948 */ /* 0x000fea0003800000 */
[----:B------:R-:W3:Y:S01]  /*39a0*/  S2UR UR4, SR_CgaCtaId ;  /* 0x00000000000479c3 */ /* 0x000ee20000008800 */
[----:B------:R-:W-:Y:S01]  /*39b0*/  UMOV UR26, 0x400 ;  /* 0x00000400001a7882 */ /* 0x000fe20000000000 */
[----:B------:R-:W-:-:S06]  /*39c0*/  NOP ;  /* 0x0000000000007918 */ /* 0x000fcc0000000000 */
[----:B------:R-:W-:Y:S06]  /*39d0*/  BAR.ARV 0x6, 0xa0 ;  /* 0x0182800000007b1d */ /* 0x000fec0000002000 */
[----:B------:R-:W4:Y:S01]  /*39e0*/  LDCU UR5, c[0x0][0x38c] ;  /* 0x00007180ff0577ac */ /* 0x000f220008000800 */
[----:B------:R-:W-:Y:S01]  /*39f0*/  LOP3.LUT R2, R2, 0xffff, RZ, 0xc0, !PT ;  /* 0x0000ffff02027812 */ /* 0x000fe200078ec0ff */
[----:B------:R-:W-:Y:S01]  /*3a00*/  IMAD.MOV.U32 R11, RZ, RZ, 0x1 ;  /* 0x00000001ff0b7424 */ /* 0x000fe200078e00ff */
[----:B------:R-:W-:Y:S01]  /*3a10*/  CS2R R8, SRZ ;  /* 0x0000000000087805 */ /* 0x000fe2000001ff00 */
[----:B------:R-:W1:Y:S01]  /*3a20*/  LDCU UR7, c[0x0][0x38c] ;  /* 0x00007180ff0777ac */ /* 0x000e620008000800 */
[----:B------:R-:W-:Y:S01]  /*3a30*/  R2UR UR27, R2 ;  /* 0x00000000021b72ca */ /* 0x000fe200000e0000 */
[----:B------:R-:W-:Y:S01]  /*3a40*/  IMAD.MOV.U32 R10, RZ, RZ, RZ ;  /* 0x000000ffff0a7224 */ /* 0x000fe200078e00ff */
[----:B------:R-:W-:Y:S01]  /*3a50*/  UMOV UR30, URZ ;  /* 0x000000ff001e7c82 */ /* 0x000fe20008000000 */
[----:B------:R-:W-:Y:S01]  /*3a60*/  UMOV UR24, URZ ;  /* 0x000000ff00187c82 */ /* 0x000fe20008000000 */
[----:B---3--:R-:W-:Y:S01]  /*3a70*/  ULEA UR26, UR4, UR26, 0x18 ;  /* 0x0000001a041a7291 */ /* 0x008fe2000f8ec0ff */
[----:B------:R-:W-:Y:S01]  /*3a80*/  UMOV UR38, 0x0 ;  /* 0x0000000000267882 */ /* 0x000fe20000000000 */
[----:B------:R-:W-:-:S02]  /*3a90*/  UMOV UR39, 0x4080010 ;  /* 0x0408001000277882 */ /* 0x000fc40000000000 */
[----:B------:R-:W-:Y:S02]  /*3aa0*/  UIADD3 UR4, UPT, UPT, UR26, 0x1300, URZ ;  /* 0x000013001a047890 */ /* 0x000fe4000fffe0ff */
[----:B------:R-:W-:Y:S02]  /*3ab0*/  UIADD3 UR6, UPT, UPT, UR26, 0x25300, URZ ;  /* 0x000253001a067890 */ /* 0x000fe4000fffe0ff */
[----:B----4-:R-:W-:Y:S01]  /*3ac0*/  UIADD3 UR5, UPT, UPT, UR5, 0x7f, URZ ;  /* 0x0000007f05057890 */ /* 0x010fe2000fffe0ff */
[----:B--2---:R-:W2:Y:S01]  /*3ad0*/  LDS R0, [UR26+0x1f0] ;  /* 0x0001f01aff007984 */ /* 0x004ea20008000800 */
[----:B-1----:R-:W-:Y:S01]  /*3ae0*/  UMOV UR36, 0x0 ;  /* 0x0000000000247882 */ /* 0x002fe20000000000 */
[----:B------:R-:W-:Y:S01]  /*3af0*/  UMOV UR37, 0x4080010 ;  /* 0x0408001000257882 */ /* 0x000fe20000000000 */
[----:B------:R-:W-:Y:S02]  /*3b00*/  USHF.R.S32.HI UR40, URZ, 0x1f, UR5 ;  /* 0x0000001fff287899 */ /* 0x000fe40008011405 */
[----:B------:R-:W-:-:S02]  /*3b10*/  UISETP.GE.AND UP4, UPT, UR7, 0x1, UPT ;  /* 0x000000010700788c */ /* 0x000fc4000bf86270 */
[----:B------:R-:W-:Y:S02]  /*3b20*/  ULEA.HI UR40, UR40, UR5, URZ, 0x7 ;  /* 0x0000000528287291 */ /* 0x000fe4000f8f38ff */
[----:B------:R-:W-:Y:S02]  /*3b30*/  USHF.R.U32.HI UR5, URZ, 0x4, UR4 ;  /* 0x00000004ff057899 */ /* 0x000fe40008011604 */
[----:B------:R-:W-:Y:S02]  /*3b40*/  USHF.R.S32.HI UR40, URZ, 0x7, UR40 ;  /* 0x00000007ff287899 */ /* 0x000fe40008011428 */
[----:B------:R-:W-:Y:S02]  /*3b50*/  USHF.R.U32.HI UR4, URZ, 0x4, UR6 ;  /* 0x00000004ff047899 */ /* 0x000fe40008011606 */
[----:B------:R-:W-:Y:S02]  /*3b60*/  UISETP.LT.AND UP0, UPT, UR40, 0x1, UPT ;  /* 0x000000012800788c */ /* 0x000fe4000bf01270 */
[----:B------:R-:W-:-:S02]  /*3b70*/  ULOP3.LUT UR5, UR5, 0x3fff, URZ, 0xc0, !UPT ;  /* 0x00003fff05057892 */ /* 0x000fc4000f8ec0ff */
[----:B------:R-:W-:Y:S02]  /*3b80*/  ULOP3.LUT UR4, UR4, 0x3fff, URZ, 0xc0, !UPT ;  /* 0x00003fff04047892 */ /* 0x000fe4000f8ec0ff */
[----:B------:R-:W-:Y:S02]  /*3b90*/  USEL UR41, UR40, 0x1, !UP0 ;  /* 0x0000000128297887 */ /* 0x000fe4000c000000 */
[----:B------:R-:W-:Y:S02]  /*3ba0*/  ULOP3.LUT UR28, UR5, 0x10000, URZ, 0xfc, !UPT ;  /* 0x00010000051c7892 */ /* 0x000fe4000f8efcff */
[----:B------:R-:W-:Y:S02]  /*3bb0*/  ULOP3.LUT UR29, UR4, 0x10000, URZ, 0xfc, !UPT ;  /* 0x00010000041d7892 */ /* 0x000fe4000f8efcff */
[----:B------:R-:W-:Y:S01]  /*3bc0*/  UIADD3 UR41, UPT, UPT, -UR41, URZ, URZ ;  /* 0x000000ff29297290 */ /* 0x000fe2000fffe1ff */
[----:B------:R-:W-:Y:S01]  /*3bd0*/  UMOV UR34, 0x0 ;  /* 0x0000000000227882 */ /* 0x000fe20000000000 */
[----:B------:R-:W-:Y:S01]  /*3be0*/  UMOV UR35, 0x4080010 ;  /* 0x0408001000237882 */ /* 0x000fe20000000000 */
[----:B------:R-:W-:Y:S01]  /*3bf0*/  UMOV UR32, 0x0 ;  /* 0x0000000000207882 */ /* 0x000fe20000000000 */
[----:B------:R-:W-:Y:S01]  /*3c00*/  UMOV UR33, 0x4080010 ;  /* 0x0408001000217882 */ /* 0x000fe20000000000 */
[----:B--2---:R-:W-:-:S15]  /*3c10*/  R2UR UR42, R0 ;  /* 0x00000000002a72ca */ /* 0x004fde00000e0000 */
.L_x_81:
[----:B------:R-:W-:Y:S02]  /*3c20*/  LEA R0, R10, UR26, 0x3 ;  /* 0x0000001a0a007c11 */ /* 0x000fe4000f8e18ff */
[----:B------:R-:W-:Y:S02]  /*3c30*/  SHF.L.U32 R2, R9, 0x1f, RZ ;  /* 0x0000001f09027819 */ /* 0x000fe400000006ff */
[----:B------:R-:W-:Y:S01]  /*3c40*/  PLOP3.LUT P0, PT, PT, PT, UP4, 0x80, 0x8 ;  /* 0x000000000008781c */ /* 0x000fe20003f0f048 */
[----:B------:R-:W-:Y:S01]  /*3c50*/  VIADD R3, R0, 0x150 ;  /* 0x0000015000037836 */ /* 0x000fe20000000000 */
[----:B-1----:R-:W1:Y:S02]  /*3c60*/  SYNCS.PHASECHK.TRANS64.TRYWAIT P1, [R0+URZ+0x140], R2 ;  /* 0x00014002000075a7 */ /* 0x002e6400080211ff */
[----:B-1-3--:R-:W-:Y:S09]  /*3c70*/  @!P1 BRA `(.L_x_75) ;  /* 0x0000003800709947 */ /* 0x00aff20003800000 */
.L_x_160:
[----:B------:R-:W-:Y:S01]  /*3c80*/  LEA R4, R10, UR26, 0x4 ;  /* 0x0000001a0a047c11 */ /* 0x000fe2000f8e20ff */
[----:B------:R-:W-:Y:S01]  /*3c90*/  @UP4 ULEA UR4, UR24, UR26, 0x3 ;  /* 0x0000001a18044291 */ /* 0x000fe2000f8e18ff */
[----:B------:R-:W-:Y:S01]  /*3ca0*/  PLOP3.LUT P2, PT, PT, PT, PT, 0x80, 0x8 ;  /* 0x000000000008781c */ /* 0x000fe20003f4f070 */
[----:B------:R-:W-:Y:S01]  /*3cb0*/  ULEA UR31, UR30, UR26, 0x3 ;  /* 0x0000001a1e1f7291 */ /* 0x000fe2000f8e18ff */
[----:B------:R-:W-:Y:S02]  /*3cc0*/  PRMT R3, RZ, 0x654, R3 ;  /* 0x00000654ff037816 */ /* 0x000fe40000000003 */
[----:B------:R-:W2:Y:S01]  /*3cd0*/  LDS.128 R4, [R4+0x1d0] ;  /* 0x0001d00004047984 */ /* 0x000ea20000000c00 */
[----:B-1----:R-:W-:Y:S02]  /*3ce0*/  @P0 SHF.L.U32 R2, R8, 0x1f, RZ ;  /* 0x0000001f08020819 */ /* 0x002fe400000006ff */
[----:B------:R-:W-:Y:S01]  /*3cf0*/  SHF.L.U32 R0, R11, 0x1f, RZ ;  /* 0x0000001f0b007819 */ /* 0x000fe200000006ff */
[----:B------:R-:W-:Y:S01]  /*3d00*/  @!PT LDS RZ, [RZ] ;  /* 0x00000000fffff984 */ /* 0x000fe20000000800 */
[----:B------:R-:W-:Y:S01]  /*3d10*/  @!PT LDS RZ, [RZ] ;  /* 0x00000000fffff984 */ /* 0x000fe20000000800 */
[----:B------:R-:W-:Y:S01]  /*3d20*/  @!PT LDS RZ, [RZ] ;  /* 0x00000000fffff984 */ /* 0x000fe20000000800 */
[----:B------:R-:W-:Y:S01]  /*3d30*/  @!PT LDS RZ, [RZ] ;  /* 0x00000000fffff984 */ /* 0x000fe20000000800 */
[----:B------:R1:W-:Y:S06]  /*3d40*/  MEMBAR.ALL.CTA ;  /* 0x0000000000007992 */ /* 0x0003ec0000008000 */
[----:B-1----:R-:W1:Y:S02]  /*3d50*/  FENCE.VIEW.ASYNC.S ;  /* 0x00000000000073c6 */ /* 0x002e640000000000 */
[----:B-1----:R1:W-:Y:S01]  /*3d60*/  SYNCS.ARRIVE.TRANS64.RED.A1T0 RZ, [R3+URZ], RZ ;  /* 0x000000ff03ff79a7 */ /* 0x0023e200081004ff */
[----:B------:R1:W3:Y:S01]  /*3d70*/  @P0 SYNCS.PHASECHK.TRANS64.TRYWAIT P2, [UR4], R2 ;  /* 0x00000002ff0005a7 */ /* 0x0002e20008041104 */
[----:B------:R-:W-:Y:S01]  /*3d80*/  ULEA.HI UR4, UR30, UR30, URZ, 0x1 ;  /* 0x0000001e1e047291 */ /* 0x000fe2000f8f08ff */
[----:B--2---:R-:W-:-:S03]  /*3d90*/  LOP3.LUT P1, RZ, R6, 0x1, RZ, 0xc0, !PT ;  /* 0x0000000106ff7812 */ /* 0x004fc6000782c0ff */
[----:B------:R-:W-:Y:S02]  /*3da0*/  USHF.L.U32 UR11, UR4, 0x4, URZ ;  /* 0x00000004040b7899 */ /* 0x000fe400080006ff */
[----:B------:R-:W-:Y:S02]  /*3db0*/  ULOP3.LUT UR4, UR4, 0xffe, URZ, 0xc0, !UPT ;  /* 0x00000ffe04047892 */ /* 0x000fe4000f8ec0ff */
[----:B------:R-:W-:Y:S02]  /*3dc0*/  ULOP3.LUT UR11, UR11, 0xffffffe0, URZ, 0xc0, !UPT ;  /* 0xffffffe00b0b7892 */ /* 0x000fe4000f8ec0ff */
[----:B------:R-:W-:Y:S02]  /*3dd0*/  UIADD3 UR4, UPT, UPT, -UR4, UR30, URZ ;  /* 0x0000001e04047290 */ /* 0x000fe4000fffe1ff */
[----:B------:R-:W-:Y:S01]  /*3de0*/  UIADD3 UR11, UPT, UPT, UR42, UR11, URZ ;  /* 0x0000000b2a0b7290 */ /* 0x000fe2000fffe0ff */
[----:B------:R-:W2:Y:S03]  /*3df0*/  SYNCS.PHASECHK.TRANS64.TRYWAIT P0, [UR31+0x180], R0 ;  /* 0x00018000ff0075a7 */ /* 0x000ea6000800111f */
[----:B------:R-:W-:Y:S01]  /*3e00*/  ULEA UR11, UR4, UR11, 0x14 ;  /* 0x0000000b040b7291 */ /* 0x000fe2000f8ea0ff */
[----:B-123--:R-:W-:Y:S11]  /*3e10*/  @!P0 BRA `(.L_x_76) ;  /* 0x00000038001c8947 */ /* 0x00eff60003800000 */
.L_x_162:
[----:B------:R-:W-:Y:S01]  /*3e20*/  IADD3 R10, PT, PT, R10, 0x1, RZ ;  /* 0x000000010a0a7810 */ /* 0x000fe20007ffe0ff */
[----:B------:R-:W-:Y:S06]  /*3e30*/  BRA.U !UP4, `(.L_x_77) ;  /* 0x000000010cc07547 */ /* 0x000fec000b800000 */
[----:B------:R-:W-:Y:S01]  /*3e40*/  UPLOP3.LUT UP2, UPT, UPT, UPT, UPT, 0x40, 0x4 ;  /* 0x000000000004789c */ /* 0x000fe20003f4e870 */
[----:B------:R-:W-:Y:S01]  /*3e50*/  UMOV UR23, UR41 ;  /* 0x0000002900177c82 */ /* 0x000fe20008000000 */
[----:B------:R-:W-:Y:S01]  /*3e60*/  UMOV UR22, UR40 ;  /* 0x0000002800167c82 */ /* 0x000fe20008000000 */
[----:B------:R-:W-:-:S08]  /*3e70*/  UMOV UR10, UR24 ;  /* 0x00000018000a7c82 */ /* 0x000fd00008000000 */
.L_x_80:
[----:B------:R-:W-:Y:S02]  /*3e80*/  UIADD3 UR23, UPT, UPT, UR23, 0x1, URZ ;  /* 0x0000000117177890 */ /* 0x000fe4000fffe0ff */
[----:B--2---:R-:W-:Y:S02]  /*3e90*/  ULEA UR5, UR10, UR26, 0x3 ;  /* 0x0000001a0a057291 */ /* 0x004fe4000f8e18ff */
[----:B------:R-:W-:Y:S01]  /*3ea0*/  UISETP.NE.AND UP3, UPT, UR23, URZ, UPT ;  /* 0x000000ff1700728c */ /* 0x000fe2000bf65270 */
[----:B---3--:R-:W-:Y:S10]  /*3eb0*/  @P2 BRA `(.L_x_78) ;  /* 0x00000000000c2947 */ /* 0x008ff40003800000 */
[----:B-1----:R-:W-:Y:S04]  /*3ec0*/  SHF.L.U32 R2, R8, 0x1f, RZ ;  /* 0x0000001f08027819 */ /* 0x002fe800000006ff */
[----:B------:R-:W1:Y:S02]  /*3ed0*/  SYNCS.PHASECHK.TRANS64.TRYWAIT P0, [UR5], R2 ;  /* 0x00000002ff0075a7 */ /* 0x000e640008001105 */
[----:B-1----:R-:W-:Y:S05]  /*3ee0*/  @!P0 BRA `(.L_x_79) ;  /* 0x0000003800008947 */ /* 0x002fea0003800000 */
.L_x_78:
[----:B------:R-:W-:Y:S01]  /*3ef0*/  UISETP.NE.AND UP0, UPT, UR22, 0x1, UPT ;  /* 0x000000011600788c */ /* 0x000fe2000bf05270 */
[----:B------:R-:W-:Y:S01]  /*3f00*/  PLOP3.LUT P2, PT, PT, PT, PT, 0x80, 0x8 ;  /* 0x000000000008781c */ /* 0x000fe20003f4f070 */
[----:B------:R-:W-:Y:S02]  /*3f10*/  UIADD3 UR4, UPT, UPT, UR10, 0x1, URZ ;  /* 0x000000010a047890 */ /* 0x000fe4000fffe0ff */
[----:B------:R-:W-:Y:S02]  /*3f20*/  UIADD3 UR25, UPT, UPT, UR5, 0x90, URZ ;  /* 0x0000009005197890 */ /* 0x000fe4000fffe0ff */
[----:B------:R-:W-:Y:S01]  /*3f30*/  UISETP.NE.AND UP1, UPT, UR4, 0x12, UPT ;  /* 0x000000120400788c */ /* 0x000fe2000bf25270 */
[----:B------:R-:W-:Y:S01]  /*3f40*/  PLOP3.LUT P0, PT, PT, PT, UP0, 0x80, 0x8 ;  /* 0x000000000008781c */ /* 0x000fe20003f0f008 */
[----:B------:R-:W-:Y:S02]  /*3f50*/  UIADD3 UR22, UPT, UPT, UR22, -0x1, URZ ;  /* 0xffffffff16167890 */ /* 0x000fe4000fffe0ff */
[----:B------:R-:W-:Y:S02]  /*3f60*/  USEL UR6, URZ, 0x1, UP1 ;  /* 0x00000001ff067887 */ /* 0x000fe40008800000 */
[----:B------:R-:W-:Y:S01]  /*3f70*/  USEL UR24, UR4, URZ, UP1 ;  /* 0x000000ff04187287 */ /* 0x000fe20008800000 */
[----:B------:R-:W-:Y:S01]  /*3f80*/  UMOV UR7, 0x40004040 ;  /* 0x4000404000077882 */ /* 0x000fe20000000000 */
[----:B------:R-:W-:Y:S02]  /*3f90*/  UMOV UR5, 0x40004040 ;  /* 0x4000404000057882 */ /* 0x000fe40000000000 */
[----:B------:R-:W-:Y:S01]  /*3fa0*/  @UP0 ULEA UR4, UR24, UR26, 0x3 ;  /* 0x0000001a18040291 */ /* 0x000fe2000f8e18ff */
[----:B------:R-:W-:Y:S01]  /*3fb0*/  LOP3.LUT R8, R8, UR6, RZ, 0x3c, !PT ;  /* 0x0000000608087c12 */ /* 0x000fe2000f8e3cff */
[----:B------:R-:W-:Y:S01]  /*3fc0*/  ULEA UR6, UR10, UR29, 0x8 ;  /* 0x0000001d0a067291 */ /* 0x000fe2000f8e40ff */
[----:B------:R-:W-:Y:S02]  /*3fd0*/  UMOV UR21, 0x40004040 ;  /* 0x4000404000157882 */ /* 0x000fe40000000000 */
[----:B-1----:R-:W-:Y:S01]  /*3fe0*/  @P0 SHF.L.U32 R0, R8, 0x1f, RZ ;  /* 0x0000001f08000819 */ /* 0x002fe200000006ff */
[----:B------:R-:W-:Y:S02]  /*3ff0*/  UIADD3 UR20, UPT, UPT, UR6, 0x2, URZ ;  /* 0x0000000206147890 */ /* 0x000fe4000fffe0ff */
[----:B------:R-:W-:Y:S01]  /*4000*/  UIADD3 UR16, UPT, UPT, UR6, 0x4, URZ ;  /* 0x0000000406107890 */ /* 0x000fe2000fffe0ff */
[----:B------:R2:W3:Y:S01]  /*4010*/  @P0 SYNCS.PHASECHK.TRANS64.TRYWAIT P2, [UR4], R0 ;  /* 0x00000000ff0005a7 */ /* 0x0004e20008041104 */
[----:B------:R-:W-:Y:S02]  /*4020*/  ULEA UR4, UR10, UR28, 0x9 ;  /* 0x0000001c0a047291 */ /* 0x000fe4000f8e48ff */
[----:B------:R-:W-:Y:S02]  /*4030*/  UIADD3 UR12, UPT, UPT, UR6, 0x6, URZ ;  /* 0x00000006060c7890 */ /* 0x000fe4000fffe0ff */
[----:B------:R-:W-:Y:S02]  /*4040*/  UIADD3 UR18, UPT, UPT, UR4, 0x2, URZ ;  /* 0x0000000204127890 */ /* 0x000fe4000fffe0ff */
[----:B------:R-:W-:Y:S02]  /*4050*/  UIADD3 UR14, UPT, UPT, UR4, 0x4, URZ ;  /* 0x00000004040e7890 */ /* 0x000fe4000fffe0ff */
[----:B------:R-:W-:Y:S01]  /*4060*/  UIADD3 UR8, UPT, UPT, UR4, 0x6, URZ ;  /* 0x0000000604087890 */ /* 0x000fe2000fffe0ff */
[----:B------:R2:W-:Y:S01]  /*4070*/  UTCQMMA gdesc[UR4], gdesc[UR6], tmem[UR11], tmem[UR38], idesc[UR39], UP2 ;  /* 0x00ff2606040075ea */ /* 0x0005e2000900030b */
[----:B------:R-:W-:Y:S01]  /*4080*/  UPLOP3.LUT UP2, UPT, UPT, UPT, UPT, 0x80, 0x8 ;  /* 0x000000000008789c */ /* 0x000fe20003f4f070 */
[----:B------:R-:W-:Y:S01]  /*4090*/  UMOV UR19, 0x40004040 ;  /* 0x4000404000137882 */ /* 0x000fe20000000000 */
[----:B------:R-:W-:Y:S01]  /*40a0*/  UMOV UR17, 0x40004040 ;  /* 0x4000404000117882 */ /* 0x000fe20000000000 */
[----:B------:R2:W-:Y:S01]  /*40b0*/  UTCQMMA gdesc[UR18], gdesc[UR20], tmem[UR11], tmem[UR36], idesc[UR37], UPT ;  /* 0x00ff2414120075ea */ /* 0x0005e2000b80030b */
[----:B------:R-:W-:Y:S01]  /*40c0*/  UMOV UR15, 0x40004040 ;  /* 0x40004040000f7882 */ /* 0x000fe20000000000 */
[----:B------:R-:W-:Y:S01]  /*40d0*/  UMOV UR13, 0x40004040 ;  /* 0x40004040000d7882 */ /* 0x000fe20000000000 */
[----:B------:R-:W-:Y:S01]  /*40e0*/  UMOV UR9, 0x40004040 ;  /* 0x4000404000097882 */ /* 0x000fe20000000000 */
[----:B------:R2:W-:Y:S01]  /*40f0*/  UTCQMMA gdesc[UR14], gdesc[UR16], tmem[UR11], tmem[UR34], idesc[UR35], UPT ;  /* 0x00ff22100e0075ea */ /* 0x0005e2000b80030b */
[----:B------:R2:W-:Y:S01]  /*4100*/  UTCQMMA gdesc[UR8], gdesc[UR12], tmem[UR11], tmem[UR32], idesc[UR33], UPT ;  /* 0x00ff200c080075ea */ /* 0x0005e2000b80030b */
[----:B------:R2:W-:Y:S01]  /*4110*/  UTCBAR.MULTICAST [UR25], URZ, UR27 ;  /* 0x000000ff190073e9 */ /* 0x0005e2000800081b */
[----:B------:R-:W-:Y:S01]  /*4120*/  UMOV UR10, UR24 ;  /* 0x00000018000a7c82 */ /* 0x000fe20008000000 */
[----:B------:R-:W-:Y:S05]  /*4130*/  BRA.U UP3, `(.L_x_80) ;  /* 0xfffffffd03507547 */ /* 0x000fea000b83ffff */
.L_x_77:
[----:B--2---:R-:W-:Y:S01]  /*4140*/  UIADD3 UR4, UPT, UPT, UR30, 0x1, URZ ;  /* 0x000000011e047890 */ /* 0x004fe2000fffe0ff */
[C---:B------:R-:W-:Y:S01]  /*4150*/  ISETP.NE.AND P0, PT, R10.reuse, 0x2, PT ;  /* 0x000000020a00780c */ /* 0x040fe20003f05270 */
[----:B------:R-:W-:Y:S02]  /*4160*/  UIADD3 UR5, UPT, UPT, UR31, 0x160, URZ ;  /* 0x000001601f057890 */ /* 0x000fe4000fffe0ff */
[----:B------:R-:W-:Y:S01]  /*4170*/  UISETP.NE.AND UP0, UPT, UR4, 0x4, UPT ;  /* 0x000000040400788c */ /* 0x000fe2000bf05270 */
[----:B-1----:R-:W-:Y:S02]  /*4180*/  SEL R0, RZ, 0x1, P0 ;  /* 0x00000001ff007807 */ /* 0x002fe40000000000 */
[----:B------:R-:W-:Y:S01]  /*4190*/  SEL R10, R10, RZ, P0 ;  /* 0x000000ff0a0a7207 */ /* 0x000fe20000000000 */
[----:B------:R-:W-:Y:S01]  /*41a0*/  USEL UR6, URZ, 0x1, UP0 ;  /* 0x00000001ff067887 */ /* 0x000fe20008000000 */
[----:B------:R-:W-:Y:S01]  /*41b0*/  LOP3.LUT R9, R9, R0, RZ, 0x3c, !PT ;  /* 0x0000000009097212 */ /* 0x000fe200078e3cff */
[----:B------:R-:W-:Y:S01]  /*41c0*/  USEL UR30, UR4, URZ, UP0 ;  /* 0x000000ff041e7287 */ /* 0x000fe20008000000 */
[----:B------:R1:W-:Y:S03]  /*41d0*/  UTCBAR [UR5], URZ ;  /* 0x000000ff050073e9 */ /* 0x0003e600080000ff */
[----:B------:R-:W-:Y:S01]  /*41e0*/  LOP3.LUT R11, R11, UR6, RZ, 0x3c, !PT ;  /* 0x000000060b0b7c12 */ /* 0x000fe2000f8e3cff */
[----:B------:R-:W-:Y:S07]  /*41f0*/  @P1 BRA `(.L_x_81) ;  /* 0xfffffff800881947 */ /* 0x000fee000383ffff */
[----:B------:R-:W2:Y:S01]  /*4200*/  S2UR UR8, SR_CgaCtaId ;  /* 0x00000000000879c3 */ /* 0x000ea20000008800 */
[----:B------:R-:W-:Y:S01]  /*4210*/  ELECT P0, URZ, PT ;  /* 0x0000000000ff782f */ /* 0x000fe20003800000 */
[----:B------:R-:W-:Y:S01]  /*4220*/  IMAD.MOV.U32 R0, RZ, RZ, 0x1 ;  /* 0x00000001ff007424 */ /* 0x000fe200078e00ff */
[----:B------:R-:W-:Y:S01]  /*4230*/  UIADD3 UR26, UPT, UPT, UR26, 0x180, URZ ;  /* 0x000001801a1a7890 */ /* 0x000fe2000fffe0ff */
[----:B------:R-:W-:Y:S01]  /*4240*/  SHF.L.U32 R2, R11, 0x1f, RZ ;  /* 0x0000001f0b027819 */ /* 0x000fe200000006ff */
[----:B------:R-:W-:-:S03]  /*4250*/  UMOV UR4, 0x40 ;  /* 0x0000004000047882 */ /* 0x000fc60000000000 */
[----:B------:R-:W-:Y:S01]  /*4260*/  UVIRTCOUNT.DEALLOC.SMPOOL 0x80 ;  /* 0x000000800000784c */ /* 0x000fe20000000000 */
[----:B--2---:R-:W-:Y:S02]  /*4270*/  ULEA UR8, UR8, UR4, 0x18 ;  /* 0x0000000408087291 */ /* 0x004fe4000f8ec0ff */
[----:B------:R-:W-:-:S07]  /*4280*/  ULEA UR4, UR30, UR26, 0x3 ;  /* 0x0000001a1e047291 */ /* 0x000fce000f8e18ff */
[----:B------:R2:W-:Y:S02]  /*4290*/  @P0 STS.U8 [UR8+0x1c], R0 ;  /* 0x00001c00ff000988 */ /* 0x0005e40008000008 */
[----:B------:R-:W4:Y:S02]  /*42a0*/  SYNCS.PHASECHK.TRANS64.TRYWAIT P0, [UR4], R2 ;  /* 0x00000002ff0075a7 */ /* 0x000f240008001104 */
[----:B--2-4-:R-:W-:Y:S05]  /*42b0*/  @!P0 BRA `(.L_x_82) ;  /* 0x0000003400248947 */ /* 0x014fea0003800000 */
.L_x_165:
[----:B------:R-:W-:-:S04]  /*42c0*/  UIADD3 UR4, UPT, UPT, UR30, 0x1, URZ ;  /* 0x000000011e047890 */ /* 0x000fc8000fffe0ff */
[----:B------:R-:W-:-:S04]  /*42d0*/  UISETP.NE.AND UP0, UPT, UR4, 0x4, UPT ;  /* 0x000000040400788c */ /* 0x000fc8000bf05270 */
[----:B------:R-:W-:Y:S02]  /*42e0*/  USEL UR6, URZ, 0x1, UP0 ;  /* 0x00000001ff067887 */ /* 0x000fe40008000000 */
[----:B------:R-:W-:-:S04]  /*42f0*/  USEL UR4, UR4, URZ, UP0 ;  /* 0x000000ff04047287 */ /* 0x000fc80008000000 */
[----:B-1----:R-:W-:Y:S01]  /*4300*/  ULEA UR5, UR4, UR26, 0x3 ;  /* 0x0000001a04057291 */ /* 0x002fe2000f8e18ff */
[----:B--2---:R-:W-:-:S04]  /*4310*/  LOP3.LUT R2, R11, UR6, RZ, 0x3c, !PT ;  /* 0x000000060b027c12 */ /* 0x004fc8000f8e3cff */
[----:B------:R-:W-:-:S04]  /*4320*/  SHF.L.U32 R3, R2, 0x1f, RZ ;  /* 0x0000001f02037819 */ /* 0x000fc800000006ff */
[----:B------:R-:W1:Y:S02]  /*4330*/  SYNCS.PHASECHK.TRANS64.TRYWAIT P0, [UR5], R3 ;  /* 0x00000003ff0075a7 */ /* 0x000e640008001105 */
[----:B-1----:R-:W-:Y:S05]  /*4340*/  @!P0 BRA `(.L_x_83) ;  /* 0x0000003400188947 */ /* 0x002fea0003800000 */
.L_x_167:
        /* <DEDUP_REMOVED lines=9> */
.L_x_169:
[----:B------:R-:W-:-:S04]  /*43e0*/  UIADD3 UR4, UPT, UPT, UR4, 0x1, URZ ;  /* 0x0000000104047890 */ /* 0x000fc8000fffe0ff */
[----:B------:R-:W-:-:S04]  /*43f0*/  UISETP.NE.AND UP0, UPT, UR4, 0x4, UPT ;  /* 0x000000040400788c */ /* 0x000fc8000bf05270 */
[----:B------:R-:W-:Y:S02]  /*4400*/  USEL UR5, URZ, 0x1, UP0 ;  /* 0x00000001ff057887 */ /* 0x000fe40008000000 */
[----:B------:R-:W-:-:S04]  /*4410*/  USEL UR4, UR4, URZ, UP0 ;  /* 0x000000ff04047287 */ /* 0x000fc80008000000 */
[----:B------:R-:W-:Y:S01]  /*4420*/  ULEA UR4, UR4, UR26, 0x3 ;  /* 0x0000001a04047291 */ /* 0x000fe2000f8e18ff */
[----:B------:R-:W-:-:S04]  /*4430*/  LOP3.LUT R2, R2, UR5, RZ, 0x3c, !PT ;  /* 0x0000000502027c12 */ /* 0x000fc8000f8e3cff */
[----:B------:R-:W-:-:S04]  /*4440*/  SHF.L.U32 R2, R2, 0x1f, RZ ;  /* 0x0000001f02027819 */ /* 0x000fc800000006ff */
[----:B------:R-:W2:Y:S02]  /*4450*/  SYNCS.PHASECHK.TRANS64.TRYWAIT P0, [UR4], R2 ;  /* 0x00000002ff0075a7 */ /* 0x000ea40008001104 */
[----:B--2---:R-:W-:Y:S05]  /*4460*/  @!P0 BRA `(.L_x_85) ;  /* 0x0000003400008947 */ /* 0x004fea0003800000 */
.L_x_171:
[----:B------:R-:W-:Y:S01]  /*4470*/  NOP ;  /* 0x0000000000007918 */ /* 0x000fe20000000000 */
[----:B-1----:R-:W1:Y:S01]  /*4480*/  LDS R0, [UR8+0x14] ;  /* 0x00001408ff007984 */ /* 0x002e620008000800 */
[----:B------:R-:W-:Y:S01]  /*4490*/  ULOP3.LUT UR4, UR42, 0xffff, URZ, 0xc0, !UPT ;  /* 0x0000ffff2a047892 */ /* 0x000fe2000f8ec0ff */
[----:B------:R-:W-:Y:S01]  /*44a0*/  UMOV UR5, 0xffff ;  /* 0x0000ffff00057882 */ /* 0x000fe20000000000 */
[----:B------:R-:W-:Y:S02]  /*44b0*/  UMOV UR6, 0x1 ;  /* 0x0000000100067882 */ /* 0x000fe40000000000 */
[----:B------:R-:W-:-:S04]  /*44c0*/  USHF.R.U32.HI UR4, URZ, 0x5, UR4 ;  /* 0x00000005ff047899 */ /* 0x000fc80008011604 */
[----:B------:R-:W-:Y:S02]  /*44d0*/  USHF.L.U32 UR5, UR5, UR4, URZ ;  /* 0x0000000405057299 */ /* 0x000fe400080006ff */
[----:B------:R-:W-:-:S04]  /*44e0*/  USHF.L.U32 UR4, UR6, UR4, URZ ;  /* 0x0000000406047299 */ /* 0x000fc800080006ff */
[----:B-1----:R-:W-:-:S04]  /*44f0*/  LOP3.LUT R0, R0, UR5, RZ, 0xc0, !PT ;  /* 0x0000000500007c12 */ /* 0x002fc8000f8ec0ff */
[----:B------:R-:W-:-:S13]  /*4500*/  ISETP.NE.AND P0, PT, R0, UR5, PT ;  /* 0x0000000500007c0c */ /* 0x000fda000bf05270 */
[----:B------:R-:W-:Y:S05]  /*4510*/  @P0 BRA `(.L_x_86) ;  /* 0x0000000000580947 */ /* 0x000fea0003800000 */
[----:B------:R-:W1:Y:S02]  /*4520*/  LDS R0, [UR8+0x18] ;  /* 0x00001808ff007984 */ /* 0x000e640008000800 */
[----:B-1----:R-:W-:-:S04]  /*4530*/  LOP3.LUT R0, R0, UR4, RZ, 0xc0, !PT ;  /* 0x0000000400007c12 */ /* 0x002fc8000f8ec0ff */
[----:B------:R-:W-:-:S13]  /*4540*/  ISETP.NE.AND P0, PT, R0, UR4, PT ;  /* 0x0000000400007c0c */ /* 0x000fda000bf05270 */
[----:B------:R-:W-:Y:S05]  /*4550*/  @P0 BRA `(.L_x_87) ;  /* 0x00000000003c0947 */ /* 0x000fea0003800000 */
[----:B------:R-:W1:Y:S01]  /*4560*/  S2R R2, SR_LANEID ;  /* 0x0000000000027919 */ /* 0x000e620000000000 */
[----:B------:R-:W-:-:S06]  /*4570*/  ULOP3.LUT UR5, URZ, UR5, URZ, 0x33, !UPT ;  /* 0x00000005ff057292 */ /* 0x000fcc000f8e33ff */
[----:B------:R-:W-:-:S04]  /*4580*/  IMAD.U32 R0, RZ, RZ, UR5 ;  /* 0x00000005ff007e24 */ /* 0x000fc8000f8e00ff */
[----:B------:R2:W4:Y:S02]  /*4590*/  REDUX UR7, R0 ;  /* 0x00000000000773c4 */ /* 0x0005240000000000 */
[----:B------:R1:W-:Y:S01]  /*45a0*/  UTCATOMSWS.AND URZ, UR5 ;  /* 0x0000000500ff79e3 */ /* 0x0003e20008000000 */
[----:B--2---:R-:W-:Y:S01]  /*45b0*/  LOP3.LUT R0, RZ, UR4, RZ, 0x33, !PT ;  /* 0x00000004ff007c12 */ /* 0x004fe2000f8e33ff */
[----:B------:R-:W-:Y:S02]  /*45c0*/  VOTEU.ANY UR4, UPT, PT ;  /* 0x0000000000047886 */ /* 0x000fe400038e0100 */
[----:B------:R-:W-:Y:S02]  /*45d0*/  UFLO.U32 UR4, UR4 ;  /* 0x00000004000472bd */ /* 0x000fe400080e0000 */
[----:B------:R-:W2:Y:S04]  /*45e0*/  REDUX UR6, R0 ;  /* 0x00000000000673c4 */ /* 0x000ea80000000000 */
[----:B-1----:R-:W-:-:S02]  /*45f0*/  ISETP.EQ.U32.AND P0, PT, R2, UR4, PT ;  /* 0x0000000402007c0c */ /* 0x002fc4000bf02070 */
[----:B----4-:R-:W-:-:S11]  /*4600*/  MOV R2, UR7 ;  /* 0x0000000700027c02 */ /* 0x010fd60008000f00 */
[----:B------:R1:W-:Y:S01]  /*4610*/  @P0 ATOMS.AND RZ, [UR8+0x14], R2 ;  /* 0x00001402ffff098c */ /* 0x0003e2000a800008 */
[----:B--2---:R-:W-:-:S05]  /*4620*/  IMAD.U32 R0, RZ, RZ, UR6 ;  /* 0x00000006ff007e24 */ /* 0x004fca000f8e00ff */
[----:B------:R1:W-:Y:S01]  /*4630*/  @P0 ATOMS.AND RZ, [UR8+0x18], R0 ;  /* 0x00001800ffff098c */ /* 0x0003e2000a800008 */
[----:B------:R-:W-:Y:S05]  /*4640*/  BRA `(.L_x_88) ;  /* 0x0000000000147947 */ /* 0x000fea0003800000 */
.L_x_87:
[----:B------:R-:W-:Y:S02]  /*4650*/  MOV R2, 0x4670 ;  /* 0x0000467000027802 */ /* 0x000fe40000000f00 */
[----:B---3-5:R-:W-:Y:S05]  /*4660*/  CALL.REL.NOINC `($__internal_0_$__cuda_sm10x_tcgen05_guardrail_trap_col_being_dealloced_not_returned_by_alloc) ;  /* 0x00000034001c7944 */ /* 0x028fea0003c00000 */
[----:B------:R-:W-:Y:S05]  /*4670*/  BRA `(.L_x_88) ;  /* 0x0000000000087947 */ /* 0x000fea0003800000 */
.L_x_86:
[----:B------:R-:W-:Y:S02]  /*4680*/  MOV R2, 0x46a0 ;  /* 0x000046a000027802 */ /* 0x000fe40000000f00 */
[----:B---3-5:R-:W-:Y:S05]  /*4690*/  CALL.REL.NOINC `($__internal_2_$__cuda_sm10x_tcgen05_guardrail_trap_unallocated_columns_being_dealloced) ;  /* 0x0000003400287944 */ /* 0x028fea0003c00000 */
.L_x_88:
[----:B------:R-:W-:Y:S01]  /*46a0*/  NOP ;  /* 0x0000000000007918 */ /* 0x000fe20000000000 */
[----:B------:R-:W-:Y:S05]  /*46b0*/  EXIT ;  /* 0x000000000000794d */ /* 0x000fea0003800000 */
.L_x_70:
[----:B------:R-:W-:-:S09]  /*46c0*/  UISETP.NE.OR UP0, UPT, UR18, 0x3, !UP3 ;  /* 0x000000031200788c */ /* 0x000fd2000df05670 */
[----:B------:R-:W-:Y:S05]  /*46d0*/  BRA.U UP0, `(.L_x_89) ;  /* 0x0000000d00347547 */ /* 0x000fea000b800000 */
[----:B------:R-:W2:Y:S01]  /*46e0*/  LDCU.64 UR4, c[0x0][0x888] ;  /* 0x00011100ff0477ac */ /* 0x000ea20008000a00 */
[----:B------:R-:W3:Y:S01]  /*46f0*/  LDC.64 R12, c[0x0][0x348] ;  /* 0x0000d200ff0c7b82 */ /* 0x000ee20000000a00 */
[----:B------:R-:W-:Y:S02]  /*4700*/  HFMA2 R9, -RZ, RZ, 0, 0 ;  /* 0x00000000ff097431 */ /* 0x000fe400000001ff */
[----:B------:R-:W-:Y:S01]  /*4710*/  IMAD.MOV.U32 R11, RZ, RZ, 0x1 ;  /* 0x00000001ff0b7424 */ /* 0x000fe200078e00ff */
[----:B------:R-:W4:Y:S01]  /*4720*/  LDCU UR33, c[0x0][0x370] ;  /* 0x00006e00ff2177ac */ /* 0x000f220008000800 */
[----:B------:R-:W-:Y:S01]  /*4730*/  IMAD.MOV.U32 R10, RZ, RZ, RZ ;  /* 0x000000ffff0a7224 */ /* 0x000fe200078e00ff */
[----:B------:R-:W-:Y:S01]  /*4740*/  MOV R8, 0x800 ;  /* 0x0000080000087802 */ /* 0x000fe20000000f00 */
[----:B------:R-:W4:Y:S01]  /*4750*/  LDCU.128 UR28, c[0x0][0xb10] ;  /* 0x00016200ff1c77ac */ /* 0x000f220008000c00 */
[----:B------:R-:W1:Y:S01]  /*4760*/  LDCU UR32, c[0x0][0x374] ;  /* 0x00006e80ff2077ac */ /* 0x000e620008000800 */
[----:B------:R-:W1:Y:S01]  /*4770*/  LDCU.64 UR26, c[0x0][0x890] ;  /* 0x00011200ff1a77ac */ /* 0x000e620008000a00 */
[----:B--2---:R-:W-:Y:S01]  /*4780*/  UISETP.NE.U32.AND UP0, UPT, UR4, URZ, UPT ;  /* 0x000000ff0400728c */ /* 0x004fe2000bf05070 */
[----:B------:R-:W2:Y:S01]  /*4790*/  LDCU UR16, c[0x0][0xb0c] ;  /* 0x00016180ff1077ac */ /* 0x000ea20008000800 */
[----:B------:R-:W3:Y:S01]  /*47a0*/  LDCU UR39, c[0x0][0xb20] ;  /* 0x00016400ff2777ac */ /* 0x000ee20008000800 */
[----:B------:R-:W3:Y:S01]  /*47b0*/  LDCU UR4, c[0x0][0xb30] ;  /* 0x00016600ff0477ac */ /* 0x000ee20008000800 */
[----:B------:R-:W-:Y:S01]  /*47c0*/  UMOV UR17, 0x400 ;  /* 0x0000040000117882 */ /* 0x000fe20000000000 */
[----:B----4-:R-:W-:-:S02]  /*47d0*/  UIMAD.WIDE.U32 UR6, UR33, UR28, URZ ;  /* 0x0000001c210672a5 */ /* 0x010fc4000f8e00ff */
[----:B-1----:R-:W-:Y:S02]  /*47e0*/  UIMAD.WIDE.U32 UR8, UR32, UR31, URZ ;  /* 0x0000001f200872a5 */ /* 0x002fe4000f8e00ff */
[----:B------:R-:W-:Y:S02]  /*47f0*/  ULEA UR17, UR61, UR17, 0x18 ;  /* 0x000000113d117291 */ /* 0x000fe4000f8ec0ff */
[----:B------:R-:W-:Y:S02]  /*4800*/  UISETP.NE.U32.AND UP6, UPT, UR26, URZ, UPT ;  /* 0x000000ff1a00728c */ /* 0x000fe4000bfc5070 */
[----:B------:R-:W-:Y:S02]  /*4810*/  UIADD3 UR34, UPT, UPT, UR17, 0x120, URZ ;  /* 0x0000012011227890 */ /* 0x000fe4000fffe0ff */
[----:B------:R-:W-:Y:S02]  /*4820*/  UISETP.NE.AND.EX UP5, UPT, UR5, URZ, UPT, UP0 ;  /* 0x000000ff0500728c */ /* 0x000fe4000bfa5300 */
[----:B------:R-:W-:Y:S01]  /*4830*/  UISETP.NE.AND UP0, UPT, UR42, 0x1, UPT ;  /* 0x000000012a00788c */ /* 0x000fe2000bf05270 */
[----:B------:R-:W-:Y:S01]  /*4840*/  UMOV UR6, UR7 ;  /* 0x0000000700067c82 */ /* 0x000fe20008000000 */
[----:B------:R-:W-:Y:S01]  /*4850*/  UMOV UR35, UR9 ;  /* 0x0000000900237c82 */ /* 0x000fe20008000000 */
[----:B------:R-:W-:-:S02]  /*4860*/  USEL UR38, URZ, 0x1, UP4 ;  /* 0x00000001ff267887 */ /* 0x000fc4000a000000 */
[----:B--2---:R-:W-:Y:S02]  /*4870*/  UISETP.NE.AND UP0, UPT, UR16, 0x1, UPT ;  /* 0x000000011000788c */ /* 0x004fe4000bf05270 */
[----:B------:R-:W-:Y:S02]  /*4880*/  UPLOP3.LUT UP4, UPT, UPT, UPT, UPT, 0x40, 0x4 ;  /* 0x000000000004789c */ /* 0x000fe40003f8e870 */
[----:B------:R-:W-:Y:S01]  /*4890*/  UISETP.GE.AND UP2, UPT, UR42, 0x1, UPT ;  /* 0x000000012a00788c */ /* 0x000fe2000bf46270 */
[----:B------:R-:W1:Y:S01]  /*48a0*/  LDCU.64 UR14, c[0x0][0xb28] ;  /* 0x00016500ff0e77ac */ /* 0x000e620008000a00 */
[----:B------:R-:W-:Y:S02]  /*48b0*/  UISETP.NE.AND.EX UP6, UPT, UR27, URZ, UPT, UP6 ;  /* 0x000000ff1b00728c */ /* 0x000fe4000bfc5360 */
[----:B------:R-:W-:Y:S02]  /*48c0*/  UPRMT UR34, UR61, 0x654, UR34 ;  /* 0x000006543d227896 */ /* 0x000fe40008000022 */
[----:B------:R-:W-:-:S02]  /*48d0*/  USHF.R.U32.HI UR37, URZ, UR29, UR6 ;  /* 0x0000001dff257299 */ /* 0x000fc40008011606 */
[----:B---3--:R-:W-:Y:S02]  /*48e0*/  USHF.R.U32.HI UR35, URZ, UR39, UR35 ;  /* 0x00000027ff237299 */ /* 0x008fe40008011623 */
[----:B------:R-:W-:Y:S02]  /*48f0*/  UISETP.NE.AND UP0, UPT, UR30, 0x1, UPT ;  /* 0x000000011e00788c */ /* 0x000fe4000bf05270 */
[----:B------:R-:W-:-:S11]  /*4900*/  UISETP.NE.AND UP3, UPT, UR4, 0x1, UPT ;  /* 0x000000010400788c */ /* 0x000fd6000bf65270 */
.L_x_97:
[C---:B------:R-:W-:Y:S02]  /*4910*/  LEA R3, R10.reuse, UR17, 0x3 ;  /* 0x000000110a037c11 */ /* 0x040fe4000f8e18ff */
[----:B------:R-:W-:Y:S02]  /*4920*/  SHF.L.U32 R0, R9, 0x1f, RZ ;  /* 0x0000001f09007819 */ /* 0x000fe400000006ff */
[----:B------:R-:W-:Y:S02]  /*4930*/  LEA R4, R10, UR17, 0x4 ;  /* 0x000000110a047c11 */ /* 0x000fe4000f8e20ff */
[----:B--2---:R-:W2:Y:S02]  /*4940*/  SYNCS.PHASECHK.TRANS64.TRYWAIT P0, [R3+URZ+0x140], R0 ;  /* 0x00014000030075a7 */ /* 0x004ea400080011ff */
[----:B--2---:R-:W-:Y:S05]  /*4950*/  @!P0 BRA `(.L_x_90) ;  /* 0x0000002c00dc8947 */ /* 0x004fea0003800000 */
.L_x_172:
[----:B------:R-:W3:Y:S01]  /*4960*/  LDS.128 R4, [R4+0x1d0] ;  /* 0x0001d00004047984 */ /* 0x000ee20000000c00 */
[----:B------:R-:W-:Y:S01]  /*4970*/  UISETP.GE.AND UP0, UPT, UR42, 0x1, UPT ;  /* 0x000000012a00788c */ /* 0x000fe2000bf06270 */
[----:B------:R-:W-:Y:S01]  /*4980*/  @!PT LDS RZ, [RZ] ;  /* 0x00000000fffff984 */ /* 0x000fe20000000800 */
[----:B------:R-:W-:Y:S01]  /*4990*/  @!PT LDS RZ, [RZ] ;  /* 0x00000000fffff984 */ /* 0x000fe20000000800 */
[----:B------:R-:W-:Y:S01]  /*49a0*/  @!PT LDS RZ, [RZ] ;  /* 0x00000000fffff984 */ /* 0x000fe20000000800 */
[----:B------:R-:W-:Y:S01]  /*49b0*/  @!PT LDS RZ, [RZ] ;  /* 0x00000000fffff984 */ /* 0x000fe20000000800 */
[----:B------:R4:W-:Y:S06]  /*49c0*/  MEMBAR.ALL.CTA ;  /* 0x0000000000007992 */ /* 0x0009ec0000008000 */
[----:B----4-:R-:W4:Y:S01]  /*49d0*/  FENCE.VIEW.ASYNC.S ;  /* 0x00000000000073c6 */ /* 0x010f220000000000 */
[----:B---3--:R-:W-:Y:S11]  /*49e0*/  LOP3.LUT P0, RZ, R6, 0x1, RZ, 0xc0, !PT ;  /* 0x0000000106ff7812 */ /* 0x008ff6000780c0ff */
[----:B------:R-:W-:Y:S02]  /*49f0*/  @!UPT UIADD3 URZ, UPT, UPT, URZ, URZ, URZ ;  /* 0x000000fffffff290 */ /* 0x000fe4000fffe0ff */
[----:B----4-:R-:W-:Y:S01]  /*4a00*/  VOTEU.ANY UP2, P0 ;  /* 0x0000000000ff7886 */ /* 0x010fe20000040100 */
[----:B------:R-:W-:Y:S11]  /*4a10*/  PLOP3.LUT P0, PT, PT, PT, UP2, 0x80, 0x8 ;  /* 0x000000000008781c */ /* 0x000ff60003f0f028 */
[----:B------:R-:W-:Y:S02]  /*4a20*/  @!UPT UIADD3 URZ, UPT, UPT, URZ, URZ, URZ ;  /* 0x000000fffffff290 */ /* 0x000fe4000fffe0ff */
[----:B--2---:R-:W-:Y:S02]  /*4a30*/  @P0 SHF.R.U32.HI R0, RZ, 0x10, R5 ;  /* 0x00000010ff000819 */ /* 0x004fe40000011605 */
[----:B------:R-:W-:Y:S02]  /*4a40*/  @P0 MOV R2, R4 ;  /* 0x0000000400020202 */ /* 0x000fe40000000f00 */
[----:B------:R-:W-:Y:S01]  /*4a50*/  @P0 R2UR UR4, R0 ;  /* 0x00000000000402ca */ /* 0x000fe200000e0000 */
[----:B------:R-:W-:Y:S01]  /*4a60*/  VIADD R0, R3, 0x150 ;  /* 0x0000015003007836 */ /* 0x000fe20000000000 */
[----:B------:R-:W-:Y:S02]  /*4a70*/  @P0 LOP3.LUT R4, R5, 0xffff, RZ, 0xc0, !PT ;  /* 0x0000ffff05040812 */ /* 0x000fe400078ec0ff */
[----:B------:R-:W-:Y:S02]  /*4a80*/  @P0 R2UR UR6, R2 ;  /* 0x00000000020602ca */ /* 0x000fe400000e0000 */
[----:B------:R-:W-:Y:S02]  /*4a90*/  PRMT R0, RZ, 0x654, R0 ;  /* 0x00000654ff007816 */ /* 0x000fe40000000000 */
[----:B------:R-:W-:Y:S02]  /*4aa0*/  @P0 R2UR UR5, R4 ;  /* 0x00000000040502ca */ /* 0x000fe400000e0000 */
[----:B------:R2:W-:Y:S03]  /*4ab0*/  SYNCS.ARRIVE.TRANS64.RED.A1T0 RZ, [R0+URZ], RZ ;  /* 0x000000ff00ff79a7 */ /* 0x0005e600081004ff */
[----:B------:R-:W-:Y:S04]  /*4ac0*/  @UP2 UMOV UR25, UR4 ;  /* 0x0000000400192c82 */ /* 0x000fe80008000000 */
[----:B------:R-:W-:Y:S04]  /*4ad0*/  @UP2 UMOV UR13, UR6 ;  /* 0x00000006000d2c82 */ /* 0x000fe80008000000 */
[----:B------:R-:W-:Y:S01]  /*4ae0*/  @UP2 UMOV UR7, UR5 ;  /* 0x0000000500072c82 */ /* 0x000fe20008000000 */
[----:B------:R-:W-:Y:S05]  /*4af0*/  BRA.U !UP0, `(.L_x_91) ;  /* 0x0000000108c07547 */ /* 0x000fea000b800000 */
[----:B------:R-:W-:Y:S02]  /*4b00*/  UIMAD.WIDE.U32 UR10, UR7, UR31, URZ ;  /* 0x0000001f070a72a5 */ /* 0x000fe4000f8e00ff */
[----:B------:R-:W-:Y:S02]  /*4b10*/  UP2UR UR12, UPR, URZ, 0x4 ;  /* 0x00000004ff0c7883 */ /* 0x000fe40008000000 */
[----:B------:R-:W-:Y:S02]  /*4b20*/  UISETP.NE.AND UP2, UPT, UR30, 0x1, UPT ;  /* 0x000000011e00788c */ /* 0x000fe4000bf45270 */
[----:B------:R-:W-:Y:S02]  /*4b30*/  UIMAD.WIDE.U32 UR18, UR13, UR28, URZ ;  /* 0x0000001c0d1272a5 */ /* 0x000fe4000f8e00ff */
[----:B------:R-:W-:Y:S02]  /*4b40*/  USEL UR4, UR32, UR35, !UP2 ;  /* 0x0000002320047287 */ /* 0x000fe4000d000000 */
[----:B------:R-:W-:Y:S02]  /*4b50*/  UISETP.NE.AND UP0, UPT, UR16, 0x1, UPT ;  /* 0x000000011000788c */ /* 0x000fe4000bf05270 */
[----:B------:R-:W-:Y:S02]  /*4b60*/  UP2UR UR24, UPR, URZ, 0x2 ;  /* 0x00000002ff187883 */ /* 0x000fe40008000000 */
[----:B------:R-:W-:Y:S02]  /*4b70*/  UISETP.NE.AND UP1, UPT, UR42, 0x1, UPT ;  /* 0x000000012a00788c */ /* 0x000fe4000bf25270 */
[----:B-1----:R-:W-:Y:S02]  /*4b80*/  UIMAD.WIDE.U32 UR20, UR4, UR14, URZ ;  /* 0x0000000e041472a5 */ /* 0x002fe4000f8e00ff */
[----:B------:R-:W-:Y:S01]  /*4b90*/  USEL UR8, UR33, UR37, !UP0 ;  /* 0x0000002521087287 */ /* 0x000fe2000c000000 */
[----:B------:R-:W-:Y:S02]  /*4ba0*/  UMOV UR5, UR11 ;  /* 0x0000000b00057c82 */ /* 0x000fe40008000000 */
[----:B------:R-:W-:Y:S02]  /*4bb0*/  USHF.R.U32.HI UR6, URZ, UR39, UR5 ;  /* 0x00000027ff067299 */ /* 0x000fe40008011605 */
[----:B------:R-:W-:Y:S02]  /*4bc0*/  UIMAD.WIDE.U32 UR22, UR8, UR14, URZ ;  /* 0x0000000e081672a5 */ /* 0x000fe4000f8e00ff */
[----:B------:R-:W-:Y:S02]  /*4bd0*/  USEL UR6, UR7, UR6, !UP2 ;  /* 0x0000000607067287 */ /* 0x000fe4000d000000 */
[----:B------:R-:W-:Y:S02]  /*4be0*/  UISETP.NE.AND UP2, UPT, UR12, URZ, UPT ;  /* 0x000000ff0c00728c */ /* 0x000fe4000bf45270 */
[----:B------:R-:W-:Y:S01]  /*4bf0*/  UIMAD.WIDE.U32 UR10, UR6, UR14, URZ ;  /* 0x0000000e060a72a5 */ /* 0x000fe2000f8e00ff */
[----:B------:R-:W-:Y:S02]  /*4c00*/  UMOV UR5, UR19 ;  /* 0x0000001300057c82 */ /* 0x000fe40008000000 */
[----:B------:R-:W-:Y:S03]  /*4c10*/  USHF.R.U32.HI UR9, URZ, UR29, UR5 ;  /* 0x0000001dff097299 */ /* 0x000fe60008011605 */
[----:B------:R-:W-:Y:S02]  /*4c20*/  UMOV UR5, UR21 ;  /* 0x0000001500057c82 */ /* 0x000fe40008000000 */
[----:B------:R-:W-:Y:S03]  /*4c30*/  @UP1 USHF.R.U32.HI UR4, URZ, UR15, UR5 ;  /* 0x0000000fff041299 */ /* 0x000fe60008011605 */
[----:B------:R-:W-:Y:S01]  /*4c40*/  UMOV UR5, UR23 ;  /* 0x0000001700057c82 */ /* 0x000fe20008000000 */
[----:B------:R-:W-:Y:S02]  /*4c50*/  UIMAD UR4, UR42, UR4, URZ ;  /* 0x000000042a0472a4 */ /* 0x000fe4000f8e02ff */
[----:B------:R-:W-:Y:S02]  /*4c60*/  @UP1 USHF.R.U32.HI UR8, URZ, UR15, UR5 ;  /* 0x0000000fff081299 */ /* 0x000fe40008011605 */
[----:B------:R-:W-:Y:S02]  /*4c70*/  USEL UR5, UR13, UR9, !UP0 ;  /* 0x000000090d057287 */ /* 0x000fe4000c000000 */
[----:B------:R-:W-:Y:S02]  /*4c80*/  UIMAD UR9, UR42, UR8, URZ ;  /* 0x000000082a0972a4 */ /* 0x000fe4000f8e02ff */
[----:B------:R-:W-:Y:S03]  /*4c90*/  UISETP.GE.AND UP0, UPT, UR6, UR4, UPT ;  /* 0x000000040600728c */ /* 0x000fe6000bf06270 */
[----:B------:R-:W-:Y:S01]  /*4ca0*/  UMOV UR4, UR11 ;  /* 0x0000000b00047c82 */ /* 0x000fe20008000000 */
[----:B------:R-:W-:Y:S02]  /*4cb0*/  UISETP.GE.OR UP0, UPT, UR5, UR9, UP0 ;  /* 0x000000090500728c */ /* 0x000fe40008706670 */
[----:B------:R-:W-:Y:S02]  /*4cc0*/  USHF.R.U32.HI UR4, URZ, UR15, UR4 ;  /* 0x0000000fff047299 */ /* 0x000fe40008011604 */
[----:B------:R-:W-:Y:S02]  /*4cd0*/  UIMAD.WIDE.U32 UR10, UR5, UR14, URZ ;  /* 0x0000000e050a72a5 */ /* 0x000fe4000f8e00ff */
[----:B------:R-:W-:Y:S04]  /*4ce0*/  USEL UR12, UR6, UR4, !UP1 ;  /* 0x00000004060c7287 */ /* 0x000fe8000c800000 */
[----:B------:R-:W-:Y:S01]  /*4cf0*/  UIADD3 UR9, UPT, UPT, -UR12, URZ, URZ ;  /* 0x000000ff0c097290 */ /* 0x000fe2000fffe1ff */
[----:B------:R-:W-:Y:S02]  /*4d00*/  @!UP0 UMOV UR4, UR11 ;  /* 0x0000000b00048c82 */ /* 0x000fe40008000000 */
[----:B------:R-:W-:Y:S02]  /*4d10*/  @!UP0 USHF.R.U32.HI UR4, URZ, UR15, UR4 ;  /* 0x0000000fff048299 */ /* 0x000fe40008011604 */
[----:B------:R-:W-:Y:S02]  /*4d20*/  UIMAD UR9, UR42, UR9, UR6 ;  /* 0x000000092a0972a4 */ /* 0x000fe4000f8e0206 */
[----:B------:R-:W-:Y:S02]  /*4d30*/  @!UP0 USEL UR4, UR5, UR4, !UP1 ;  /* 0x0000000405048287 */ /* 0x000fe4000c800000 */
[----:B------:R-:W-:Y:S02]  /*4d40*/  UISETP.NE.AND UP1, UPT, UR24, URZ, UPT ;  /* 0x000000ff1800728c */ /* 0x000fe4000bf25270 */
[----:B------:R-:W-:Y:S02]  /*4d50*/  @!UP0 UIMAD UR9, UR8, UR9, UR4 ;  /* 0x00000009080982a4 */ /* 0x000fe4000f8e0204 */
[----:B------:R-:W-:Y:S02]  /*4d60*/  @!UP0 UIADD3 UR10, UPT, UPT, UR12, -UR4, URZ ;  /* 0x800000040c0a8290 */ /* 0x000fe4000fffe0ff */
[----:B------:R-:W-:Y:S02]  /*4d70*/  UIADD3 UR4, UPT, UPT, -UR5, URZ, URZ ;  /* 0x000000ff05047290 */ /* 0x000fe4000fffe1ff */
[----:B------:R-:W-:Y:S02]  /*4d80*/  UIADD3 UR8, UPT, UPT, -UR6, URZ, URZ ;  /* 0x000000ff06087290 */ /* 0x000fe4000fffe1ff */
[----:B------:R-:W-:Y:S02]  /*4d90*/  @!UP0 UIMAD UR6, UR10, UR42, UR5 ;  /* 0x0000002a0a0682a4 */ /* 0x000fe4000f8e0205 */
[----:B------:R-:W-:Y:S02]  /*4da0*/  UIMAD UR13, UR16, UR4, UR13 ;  /* 0x00000004100d72a4 */ /* 0x000fe4000f8e020d */
[----:B------:R-:W-:Y:S01]  /*4db0*/  UIMAD UR7, UR30, UR8, UR7 ;  /* 0x000000081e0772a4 */ /* 0x000fe2000f8e0207 */
[----:B------:R-:W-:Y:S02]  /*4dc0*/  @!UP0 UMOV UR5, UR9 ;  /* 0x0000000900058c82 */ /* 0x000fe40008000000 */
[----:B------:R-:W-:Y:S02]  /*4dd0*/  UIMAD UR13, UR5, UR16, UR13 ;  /* 0x00000010050d72a4 */ /* 0x000fe4000f8e020d */
[----:B------:R-:W-:Y:S11]  /*4de0*/  UIMAD UR7, UR6, UR30, UR7 ;  /* 0x0000001e060772a4 */ /* 0x000ff6000f8e0207 */
[----:B------:R-:W-:Y:S01]  /*4df0*/  @!UPT UIADD3 URZ, UPT, UPT, URZ, URZ, URZ ;  /* 0x000000fffffff290 */ /* 0x000fe2000fffe0ff */
.L_x_91:
[----:B------:R-:W3:Y:S01]  /*4e00*/  @!UP3 LDCU.128 UR20, c[0x0][0xb10] ;  /* 0x00016200ff14b7ac */ /* 0x000ee20008000c00 */
[----:B------:R-:W-:Y:S02]  /*4e10*/  ISETP.NE.U32.AND P0, PT, RZ, UR26, PT ;  /* 0x0000001aff007c0c */ /* 0x000fe4000bf05070 */
[----:B------:R-:W-:Y:S02]  /*4e20*/  SHF.L.U32 R2, R11, 0x1f, RZ ;  /* 0x0000001f0b027819 */ /* 0x000fe400000006ff */
[----:B------:R-:W-:Y:S01]  /*4e30*/  ISETP.NE.AND.EX P0, PT, RZ, UR27, PT, P0 ;  /* 0x0000001bff007c0c */ /* 0x000fe2000bf05300 */
[----:B------:R-:W4:Y:S01]  /*4e40*/  @!UP3 LDCU UR5, c[0x0][0xb0c] ;  /* 0x00016180ff05b7ac */ /* 0x000f220008000800 */
[----:B---3--:R-:W-:Y:S07]  /*4e50*/  UIMAD.WIDE.U32 UR8, UR13, UR20, URZ ;  /* 0x000000140d0872a5 */ /* 0x008fee000f8e00ff */
[----:B------:R-:W-:Y:S01]  /*4e60*/  @!UP3 UMOV UR4, UR9 ;  /* 0x000000090004bc82 */ /* 0x000fe20008000000 */
[----:B----4-:R-:W-:Y:S02]  /*4e70*/  @!UP3 UISETP.NE.AND UP0, UPT, UR5, 0x1, UPT ;  /* 0x000000010500b88c */ /* 0x010fe4000bf05270 */
[----:B------:R-:W-:Y:S02]  /*4e80*/  @!UP3 USHF.R.U32.HI UR4, URZ, UR21, UR4 ;  /* 0x00000015ff04b299 */ /* 0x000fe40008011604 */
[----:B------:R-:W-:Y:S02]  /*4e90*/  UIMAD.WIDE.U32 UR8, UR7, UR23, URZ ;  /* 0x00000017070872a5 */ /* 0x000fe4000f8e00ff */
[----:B------:R-:W-:Y:S02]  /*4ea0*/  @!UP3 USEL UR10, UR13, UR4, !UP0 ;  /* 0x000000040d0ab287 */ /* 0x000fe4000c000000 */
[----:B------:R-:W-:Y:S03]  /*4eb0*/  @!UP3 UISETP.NE.AND UP0, UPT, UR22, 0x1, UPT ;  /* 0x000000011600b88c */ /* 0x000fe6000bf05270 */
[----:B------:R-:W-:Y:S02]  /*4ec0*/  @!UP3 UMOV UR6, UR9 ;  /* 0x000000090006bc82 */ /* 0x000fe40008000000 */
[----:B------:R-:W3:Y:S02]  /*4ed0*/  @!UP3 LDCU UR4, c[0x0][0xb20] ;  /* 0x00016400ff04b7ac */ /* 0x000ee40008000800 */
[----:B---3--:R-:W-:Y:S04]  /*4ee0*/  @!UP3 USHF.R.U32.HI UR6, URZ, UR4, UR6 ;  /* 0x00000004ff06b299 */ /* 0x008fe80008011606 */
[----:B------:R-:W-:Y:S04]  /*4ef0*/  @!UP3 USEL UR6, UR7, UR6, !UP0 ;  /* 0x000000060706b287 */ /* 0x000fe8000c000000 */
[----:B------:R-:W-:Y:S02]  /*4f00*/  @!UP3 UIADD3 UR4, UPT, UPT, -UR10, UR6, URZ ;  /* 0x000000060a04b290 */ /* 0x000fe4000fffe1ff */
[----:B------:R-:W-:Y:S02]  /*4f10*/  @!UP3 UIADD3 UR6, UPT, UPT, UR10, -UR6, URZ ;  /* 0x800000060a06b290 */ /* 0x000fe4000fffe0ff */
[----:B------:R-:W-:Y:S02]  /*4f20*/  @!UP3 UIMAD UR13, UR4, UR5, UR13 ;  /* 0x00000005040db2a4 */ /* 0x000fe4000f8e020d */
[----:B------:R-:W-:Y:S01]  /*4f30*/  @!UP3 UIMAD UR7, UR6, UR22, UR7 ;  /* 0x000000160607b2a4 */ /* 0x000fe2000f8e0207 */
[----:B------:R-:W-:Y:S11]  /*4f40*/  BRA.U UP4, `(.L_x_92) ;  /* 0x0000000104107547 */ /* 0x000ff6000b800000 */
[----:B------:R-:W-:Y:S04]  /*4f50*/  MOV R3, UR38 ;  /* 0x0000002600037c02 */ /* 0x000fe80008000f00 */
[----:B------:R-:W-:Y:S04]  /*4f60*/  SHF.L.U32 R3, R3, 0x1f, RZ ;  /* 0x0000001f03037819 */ /* 0x000fe800000006ff */
[----:B------:R-:W3:Y:S02]  /*4f70*/  SYNCS.PHASECHK.TRANS64.TRYWAIT P1, [UR17+0x138], R3 ;  /* 0x00013803ff0075a7 */ /* 0x000ee40008021111 */
[----:B---3--:R-:W-:Y:S05]  /*4f80*/  @!P1 BRA `(.L_x_93) ;  /* 0x0000002800649947 */ /* 0x008fea0003800000 */
.L_x_92:
[----:B------:R-:W-:Y:S05]  /*4f90*/  BRA.U !UP6, `(.L_x_94) ;  /* 0x000000010e387547 */ /* 0x000fea000b800000 */
[----:B------:R-:W-:Y:S01]  /*4fa0*/  UPLOP3.LUT UP1, UPT, UPT, UPT, UP5, 0x80, 0x8 ;  /* 0x000000000008789c */ /* 0x000fe20003f2f050 */
[----:B--2---:R-:W-:Y:S01]  /*4fb0*/  HFMA2 R0, -RZ, RZ, 0, 5.9604644775390625e-08 ;  /* 0x00000001ff007431 */ /* 0x004fe200000001ff */
[----:B------:R-:W2:Y:S01]  /*4fc0*/  LDCU.64 UR8, c[0x0][0x358] ;  /* 0x00006b00ff0877ac */ /* 0x000ea20008000a00 */
[----:B------:R-:W-:Y:S03]  /*4fd0*/  IMAD.MOV.U32 R47, RZ, RZ, 0x1 ;  /* 0x00000001ff2f7424 */ /* 0x000fe600078e00ff */
[----:B------:R-:W-:Y:S05]  /*4fe0*/  PLOP3.LUT P1, PT, PT, PT, UP1, 0x80, 0x8 ;  /* 0x000000000008781c */ /* 0x000fea0003f2f018 */
[----:B------:R-:W3:Y:S01]  /*4ff0*/  @UP1 LDCU.64 UR4, c[0x0][0x888] ;  /* 0x00011100ff0417ac */ /* 0x000ee20008000a00 */
[----:B------:R-:W-:Y:S07]  /*5000*/  @UP1 UIMAD UR6, UR36, UR26, URZ ;  /* 0x0000001a240612a4 */ /* 0x000fee000f8e02ff */
[----:B------:R-:W-:Y:S01]  /*5010*/  @!P1 PRMT R47, R0, 0x7610, R47 ;  /* 0x00007610002f9816 */ /* 0x000fe2000000002f */
[----:B---3--:R-:W-:Y:S06]  /*5020*/  @UP1 UIMAD.WIDE UR4, UR6, 0x4, UR4 ;  /* 0x00000004060418a5 */ /* 0x008fec000f8e0204 */
[----:B-----5:R-:W-:Y:S01]  /*5030*/  IMAD.U32 R24, RZ, RZ, UR4 ;  /* 0x00000004ff187e24 */ /* 0x020fe2000f8e00ff */
[----:B------:R-:W-:Y:S04]  /*5040*/  MOV R25, UR5 ;  /* 0x0000000500197c02 */ /* 0x000fe80008000f00 */
[----:B------:R-:W3:Y:S01]  /*5050*/  @!UP1 LDCU UR4, c[0x0][0x880] ;  /* 0x00011000ff0497ac */ /* 0x000ee20008000800 */
[----:B--2---:R4:W5:Y:S02]  /*5060*/  @P1 LDG.E R24, desc[UR8][R24.64] ;  /* 0x0000000818181981 */ /* 0x004964000c1e1900 */
[----:B---34-:R-:W-:Y:S07]  /*5070*/  @!P1 IMAD.U32 R24, RZ, RZ, UR4 ;  /* 0x00000004ff189e24 */ /* 0x018fee000f8e00ff */
.L_x_94:
[----:B-----5:R-:W-:Y:S01]  /*5080*/  @!P0 FSETP.EQ.AND P2, PT, R24, RZ, PT ;  /* 0x000000ff1800820b */ /* 0x020fe20003f42000 */
[----:B------:R-:W-:Y:S01]  /*5090*/  @!UPT UIADD3 URZ, UPT, UPT, URZ, URZ, URZ ;  /* 0x000000fffffff290 */ /* 0x000fe2000fffe0ff */
[----:B------:R-:W-:Y:S11]  /*50a0*/  @!P0 BRA `(.L_x_95) ;  /* 0x0000000000148947 */ /* 0x000ff60003800000 */
[----:B------:R-:W-:Y:S02]  /*50b0*/  LOP3.LUT P0, RZ, R47, 0xff, RZ, 0xc0, !PT ;  /* 0x000000ff2fff7812 */ /* 0x000fe4000780c0ff */
[----:B------:R-:W-:Y:S04]  /*50c0*/  PLOP3.LUT P2, PT, PT, PT, UP1, 0x80, 0x8 ;  /* 0x000000000008781c */ /* 0x000fe80003f4f018 */
[----:B------:R-:W-:Y:S07]  /*50d0*/  PLOP3.LUT P2, PT, P2, PT, PT, 0x8, 0x80 ;  /* 0x000000000080781c */ /* 0x000fee000174e170 */
[----:B------:R-:W-:Y:S11]  /*50e0*/  @P0 FSETP.EQ.AND P2, PT, R24, RZ, PT ;  /* 0x000000ff1800020b */ /* 0x000ff60003f42000 */
[----:B------:R-:W-:Y:S02]  /*50f0*/  @!UPT UIADD3 URZ, UPT, UPT, URZ, URZ, URZ ;  /* 0x000000fffffff290 */ /* 0x000fe4000fffe0ff */
.L_x_95:
[----:B------:R-:W3:Y:S01]  /*5100*/  SYNCS.PHASECHK.TRANS64.TRYWAIT P0, [UR17+0x128], R2 ;  /* 0x00012802ff0075a7 */ /* 0x000ee20008001111 */
[----:B------:R-:W-:Y:S02]  /*5110*/  ELECT P1, URZ, PT ;  /* 0x0000000000ff782f */ /* 0x000fe40003820000 */
[----:B------:R-:W-:Y:S01]  /*5120*/  IADD3 R10, PT, PT, R10, 0x1, RZ ;  /* 0x000000010a0a7810 */ /* 0x000fe20007ffe0ff */
[----:B---3--:R-:W-:Y:S10]  /*5130*/  @!P0 BRA `(.L_x_96) ;  /* 0x0000002800108947 */ /* 0x008ff40003800000 */
.L_x_175:
[----:B------:R-:W-:Y:S01]  /*5140*/  PLOP3.LUT P1, PT, P2, P1, PT, 0xf2, 0x2f ;  /* 0x00000000002f781c */ /* 0x000fe20001723e72 */
[----:B------:R-:W-:Y:S01]  /*5150*/  UMOV UR18, 0x0 ;  /* 0x0000000000127882 */ /* 0x000fe20000000000 */
[----:B------:R-:W-:Y:S01]  /*5160*/  UMOV UR19, 0x10000000 ;  /* 0x1000000000137882 */ /* 0x000fe20000000000 */
[----:B------:R-:W-:Y:S01]  /*5170*/  UMOV UR12, UR36 ;  /* 0x00000024000c7c82 */ /* 0x000fe20008000000 */
[----:B------:R-:W-:Y:S01]  /*5180*/  LOP3.LUT R11, R11, 0x1, RZ, 0x3c, !PT ;  /* 0x000000010b0b7812 */ /* 0x000fe200078e3cff */
[----:B------:R-:W-:Y:S01]  /*5190*/  UMOV UR36, UR25 ;  /* 0x0000001900247c82 */ /* 0x000fe20008000000 */
[----:B------:R-:W-:Y:S07]  /*51a0*/  UPLOP3.LUT UP4, UPT, UPT, UPT, UPT, 0x80, 0x8 ;  /* 0x000000000008789c */ /* 0x000fee0003f8f070 */
[----:B--2---:R-:W-:Y:S01]  /*51b0*/  @!P1 IADD3 R2, P0, PT, R12, 0x580, RZ ;  /* 0x000005800c029810 */ /* 0x004fe20007f1e0ff */
[----:B------:R-:W-:Y:S03]  /*51c0*/  VOTEU.ALL UP0, P1 ;  /* 0x0000000000ff7886 */ /* 0x000fe60000800000 */
[----:B------:R-:W-:Y:S01]  /*51d0*/  @!P1 R2UR UR5, R2 ;  /* 0x00000000020592ca */ /* 0x000fe200000e0000 */
[----:B------:R-:W-:Y:S01]  /*51e0*/  @!P1 IMAD.X R0, RZ, RZ, R13, P0 ;  /* 0x000000ffff009224 */ /* 0x000fe200000e060d */
[----:B------:R-:W-:Y:S01]  /*51f0*/  @!UP0 USHF.L.U32 UR10, UR45, 0x5, URZ ;  /* 0x000000052d0a8899 */ /* 0x000fe200080006ff */
[----:B------:R-:W-:Y:S01]  /*5200*/  ISETP.NE.AND P0, PT, R10, 0x2, PT ;  /* 0x000000020a00780c */ /* 0x000fe20003f05270 */
[----:B------:R-:W-:Y:S02]  /*5210*/  @!UP0 USHF.L.U32 UR11, UR46, 0x6, URZ ;  /* 0x000000062e0b8899 */ /* 0x000fe400080006ff */
[----:B------:R-:W-:Y:S01]  /*5220*/  @!P1 R2UR UR4, R0 ;  /* 0x00000000000492ca */ /* 0x000fe200000e0000 */
[----:B------:R-:W-:Y:S01]  /*5230*/  @!UP0 UIADD3 UR8, UPT, UPT, UR17, 0x200, URZ ;  /* 0x0000020011088890 */ /* 0x000fe2000fffe0ff */
[----:B------:R-:W-:Y:S01]  /*5240*/  SEL R0, RZ, 0x1, P0 ;  /* 0x00000001ff007807 */ /* 0x000fe20000000000 */
[----:B------:R-:W-:Y:S01]  /*5250*/  @!UP0 UIADD3 UR9, UPT, UPT, UR17, 0x120, URZ ;  /* 0x0000012011098890 */ /* 0x000fe2000fffe0ff */
[----:B------:R-:W-:Y:S01]  /*5260*/  SEL R10, R10, RZ, P0 ;  /* 0x000000ff0a0a7207 */ /* 0x000fe20000000000 */
[----:B------:R-:W-:Y:S01]  /*5270*/  VOTEU.ALL UP0, P1 ;  /* 0x0000000000ff7886 */ /* 0x000fe20000800000 */
[----:B------:R-:W-:Y:S01]  /*5280*/  LOP3.LUT R9, R9, R0, RZ, 0x3c, !PT ;  /* 0x0000000009097212 */ /* 0x000fe200078e3cff */
[----:B------:R-:W-:Y:S01]  /*5290*/  IMAD.U32 R2, RZ, RZ, UR5 ;  /* 0x00000005ff027e24 */ /* 0x000fe2000f8e00ff */
[----:B------:R-:W-:Y:S02]  /*52a0*/  UIADD3 UR45, UPT, UPT, UR7, UR55, URZ ;  /* 0x00000037072d7290 */ /* 0x000fe4000fffe0ff */
[----:B------:R-:W-:Y:S03]  /*52b0*/  UIADD3 UR46, UPT, UPT, UR13, UR58, URZ ;  /* 0x0000003a0d2e7290 */ /* 0x000fe6000fffe0ff */
[----:B------:R-:W-:Y:S01]  /*52c0*/  IMAD.U32 R3, RZ, RZ, UR4 ;  /* 0x00000004ff037e24 */ /* 0x000fe2000f8e00ff */
[----:B------:R-:W-:Y:S04]  /*52d0*/  @!P1 R2UR UR4, R2 ;  /* 0x00000000020492ca */ /* 0x000fe800000e0000 */
[----:B------:R-:W-:Y:S11]  /*52e0*/  @!P1 R2UR UR5, R3 ;  /* 0x00000000030592ca */ /* 0x000ff600000e0000 */
[----:B------:R-:W-:Y:S02]  /*52f0*/  @!UPT UIADD3 URZ, UPT, UPT, URZ, URZ, URZ ;  /* 0x000000fffffff290 */ /* 0x000fe4000fffe0ff */
[----:B------:R2:W-:Y:S01]  /*5300*/  @!UP0 UTMALDG.3D [UR8], [UR4], desc[UR18] ;  /* 0x00001208040085b4 */ /* 0x0005e20008011000 */
[----:B------:R2:W-:Y:S01]  /*5310*/  @!P1 SYNCS.ARRIVE.TRANS64.RED.A0TR RZ, [UR17+0x120], R8 ;  /* 0x00012008ffff99a7 */ /* 0x0005e20008300411 */
[----:B------:R-:W-:Y:S01]  /*5320*/  SYNCS.ARRIVE.TRANS64.RED.A1T0 RZ, [UR34], RZ ;  /* 0x000000ffffff79a7 */ /* 0x000fe20008100422 */
[----:B------:R-:W-:Y:S05]  /*5330*/  BRA.U UP2, `(.L_x_97) ;  /* 0xfffffff502747547 */ /* 0x000fea000b83ffff */
[----:B------:R-:W-:Y:S07]  /*5340*/  MOV R0, UR17 ;  /* 0x0000001100007c02 */ /* 0x000fee0008000f00 */
.L_x_98:
[----:B---3--:R-:W-:-:S04]  /*5350*/  SHF.L.U32 R2, R11, 0x1f, RZ ;  /* 0x0000001f0b027819 */ /* 0x008fc800000006ff */
[----:B------:R3:W4:Y:S03]  /*5360*/  SYNCS.PHASECHK.TRANS64.TRYWAIT P0, [R0+URZ+0x128], R2 ;  /* 0x00012802000075a7 */ /* 0x00072600080011ff */
[----:B----4-:R-:W-:Y:S05]  /*5370*/  @!P0 NANOSLEEP.SYNCS 0x989680 ;  /* 0x009896800000895d */ /* 0x010fea0003900000 */
[----:B------:R-:W4:Y:S02]  /*5380*/  @!P0 SYNCS.PHASECHK.TRANS64 P0, [R0+URZ+0x128], R2 ;  /* 0x00012802000085a7 */ /* 0x000f2400080010ff */
[----:B-12-4-:R-:W-:Y:S05]  /*5390*/  @P0 EXIT ;  /* 0x000000000000094d */ /* 0x016fea0003800000 */
[----:B------:R-:W-:Y:S05]  /*53a0*/  BRA `(.L_x_98) ;  /* 0xfffffffc00e87947 */ /* 0x000fea000383ffff */
.L_x_89:
[----:B------:R-:W-:-:S06]  /*53b0*/  UISETP.GE.AND UP0, UPT, UR18, 0x4, UPT ;  /* 0x000000041200788c */ /* 0x000fcc000bf06270 */
[----:B------:R-:W-:-:S13]  /*53c0*/  PLOP3.LUT P0, PT, PT, PT, UP0, 0x80, 0x8 ;  /* 0x000000000008781c */ /* 0x000fda0003f0f008 */
[----:B-1----:R-:W-:Y:S05]  /*53d0*/  @!P0 EXIT ;  /* 0x000000000000894d */ /* 0x002fea0003800000 */
[----:B------:R-:W-:Y:S01]  /*53e0*/  BAR.SYNC.DEFER_BLOCKING 0x6, 0xa0 ;  /* 0x0182800000007b1d */ /* 0x000fe20000010000 */
[C---:B------:R-:W-:Y:S01]  /*53f0*/  IMAD.SHL.U32 R3, R37.reuse, 0x20, RZ ;  /* 0x0000002025037824 */ /* 0x040fe200078e00ff */
[----:B------:R-:W-:Y:S01]  /*5400*/  CS2R R50, SRZ ;  /* 0x0000000000327805 */ /* 0x000fe2000001ff00 */
[C---:B------:R-:W-:Y:S02]  /*5410*/  IMAD.SHL.U32 R46, R37.reuse, 0x10, RZ ;  /* 0x00000010252e7824 */ /* 0x040fe400078e00ff */
[----:B------:R-:W-:Y:S01]  /*5420*/  IMAD.SHL.U32 R2, R37, 0x4, RZ ;  /* 0x0000000425027824 */ /* 0x000fe200078e00ff */
[----:B------:R-:W-:Y:S02]  /*5430*/  UMOV UR44, 0x400 ;  /* 0x00000400002c7882 */ /* 0x000fe40000000000 */
[----:B------:R-:W1:Y:S01]  /*5440*/  LDC.64 R42, c[0x0][0x888] ;  /* 0x00022200ff2a7b82 */ /* 0x000e620000000a00 */
[----:B------:R-:W-:Y:S01]  /*5450*/  ULEA UR44, UR61, UR44, 0x18 ;  /* 0x0000002c3d2c7291 */ /* 0x000fe2000f8ec0ff */
[----:B------:R-:W-:Y:S01]  /*5460*/  LOP3.LUT R6, R3, 0x80, RZ, 0xc0, !PT ;  /* 0x0000008003067812 */ /* 0x000fe200078ec0ff */
[----:B------:R-:W-:Y:S01]  /*5470*/  IMAD.U32 R22, R37, 0x10000, RZ ;  /* 0x0001000025167824 */ /* 0x000fe200078e00ff */
[----:B------:R-:W-:Y:S01]  /*5480*/  LOP3.LUT R46, R46, 0x600, RZ, 0xc0, !PT ;  /* 0x000006002e2e7812 */ /* 0x000fe200078ec0ff */
[----:B------:R-:W-:Y:S01]  /*5490*/  UIADD3 UR4, UPT, UPT, UR44, 0xa00, URZ ;  /* 0x00000a002c047890 */ /* 0x000fe2000fffe0ff */
[----:B------:R-:W-:Y:S01]  /*54a0*/  LOP3.LUT R6, R6, 0x10, R37, 0xf8, !PT ;  /* 0x0000001006067812 */ /* 0x000fe200078ef825 */
[----:B------:R-:W-:Y:S01]  /*54b0*/  IMAD.MOV.U32 R52, RZ, RZ, RZ ;  /* 0x000000ffff347224 */ /* 0x000fe200078e00ff */
[----:B------:R-:W2:Y:S01]  /*54c0*/  LDC.64 R44, c[0x0][0x890] ;  /* 0x00022400ff2c7b82 */ /* 0x000ea20000000a00 */
[--C-:B------:R-:W-:Y:S01]  /*54d0*/  LOP3.LUT R46, R46, 0x60, R3.reuse, 0xf8, !PT ;  /* 0x000000602e2e7812 */ /* 0x100fe200078ef803 */
[----:B------:R-:W-:Y:S01]  /*54e0*/  IMAD.MOV.U32 R49, RZ, RZ, RZ ;  /* 0x000000ffff317224 */ /* 0x000fe200078e00ff */
[----:B------:R-:W-:Y:S01]  /*54f0*/  LOP3.LUT R2, R6, 0x10, R2, 0x78, !PT ;  /* 0x0000001006027812 */ /* 0x000fe200078e7802 */
[----:B------:R-:W-:Y:S01]  /*5500*/  IMAD.U32 R53, RZ, RZ, UR4 ;  /* 0x00000004ff357e24 */ /* 0x000fe2000f8e00ff */
[----:B------:R-:W-:Y:S01]  /*5510*/  LOP3.LUT R46, R46, 0x100, R3, 0xf8, !PT ;  /* 0x000001002e2e7812 */ /* 0x000fe200078ef803 */
[----:B------:R-:W3:Y:S01]  /*5520*/  LDCU UR53, c[0x0][0x370] ;  /* 0x00006e00ff3577ac */ /* 0x000ee20008000800 */
[----:B------:R-:W-:Y:S01]  /*5530*/  LOP3.LUT R22, R22, 0x600000, RZ, 0xc0, !PT ;  /* 0x0060000016167812 */ /* 0x000fe200078ec0ff */
[----:B------:R-:W4:Y:S01]  /*5540*/  LDC.64 R40, c[0x0][0x8b0] ;  /* 0x00022c00ff287b82 */ /* 0x000f220000000a00 */
[----:B------:R-:W3:Y:S01]  /*5550*/  LDS R0, [UR44+0x1f0] ;  /* 0x0001f02cff007984 */ /* 0x000ee20008000800 */
[----:B------:R-:W-:Y:S01]  /*5560*/  LOP3.LUT R46, R46, R2, RZ, 0xfc, !PT ;  /* 0x000000022e2e7212 */ /* 0x000fe200078efcff */
[----:B------:R-:W-:Y:S01]  /*5570*/  IMAD.MOV.U32 R2, RZ, RZ, RZ ;  /* 0x000000ffff027224 */ /* 0x000fe200078e00ff */
[----:B------:R-:W1:Y:S04]  /*5580*/  LDCU.64 UR62, c[0x0][0x348] ;  /* 0x00006900ff3e77ac */ /* 0x000e680008000a00 */
[----:B------:R-:W1:Y:S01]  /*5590*/  LDC.64 R38, c[0x0][0x8a8] ;  /* 0x00022a00ff267b82 */ /* 0x000e620000000a00 */
[----:B------:R-:W1:Y:S01]  /*55a0*/  LDCU UR43, c[0x0][0xb0c] ;  /* 0x00016180ff2b77ac */ /* 0x000e620008000800 */
[----:B------:R-:W1:Y:S01]  /*55b0*/  LDCU UR39, c[0x0][0xb30] ;  /* 0x00016600ff2777ac */ /* 0x000e620008000800 */
[----:B------:R-:W1:Y:S01]  /*55c0*/  LDCU.64 UR56, c[0x0][0x888] ;  /* 0x00011100ff3877ac */ /* 0x000e620008000a00 */
[----:B------:R-:W1:Y:S01]  /*55d0*/  LDCU.64 UR40, c[0x0][0xb28] ;  /* 0x00016500ff2877ac */ /* 0x000e620008000a00 */
[----:B------:R-:W1:Y:S01]  /*55e0*/  LDCU.128 UR48, c[0x0][0xb10] ;  /* 0x00016200ff3077ac */ /* 0x000e620008000c00 */
[----:B------:R-:W1:Y:S01]  /*55f0*/  LDCU UR52, c[0x0][0x374] ;  /* 0x00006e80ff3477ac */ /* 0x000e620008000800 */
[----:B------:R-:W-:Y:S01]  /*5600*/  UIADD3 UR59, UPT, UPT, UR44, 0x200, URZ ;  /* 0x000002002c3b7890 */ /* 0x000fe2000fffe0ff */
[----:B--23--:R-:W-:-:S11]  /*5610*/  IMAD.IADD R22, R0, 0x1, R22 ;  /* 0x0000000100167824 */ /* 0x00cfd600078e0216 */
.L_x_116:
[----:B------:R-:W-:Y:S02]  /*5620*/  LEA R8, R49, UR44, 0x3 ;  /* 0x0000002c31087c11 */ /* 0x000fe4000f8e18ff */
[----:B------:R-:W-:Y:S02]  /*5630*/  SHF.L.U32 R0, R51, 0x1f, RZ ;  /* 0x0000001f33007819 */ /* 0x000fe400000006ff */
[----:B-1----:R-:W-:Y:S02]  /*5640*/  LEA R4, R49, UR44, 0x4 ;  /* 0x0000002c31047c11 */ /* 0x002fe4000f8e20ff */
[----:B--2---:R-:W2:Y:S02]  /*5650*/  SYNCS.PHASECHK.TRANS64.TRYWAIT P0, [R8+URZ+0x140], R0 ;  /* 0x00014000080075a7 */ /* 0x004ea400080011ff */
[----:B--2---:R-:W-:Y:S05]  /*5660*/  @!P0 BRA `(.L_x_99) ;  /* 0x0000002000dc8947 */ /* 0x004fea0003800000 */
.L_x_176:
[----:B------:R-:W3:Y:S01]  /*5670*/  LDS.128 R4, [R4+0x1d0] ;  /* 0x0001d00004047984 */ /* 0x000ee20000000c00 */
[----:B------:R-:W-:Y:S01]  /*5680*/  UISETP.GE.AND UP0, UPT, UR42, 0x1, UPT ;  /* 0x000000012a00788c */ /* 0x000fe2000bf06270 */
[----:B------:R-:W-:Y:S01]  /*5690*/  @!PT LDS RZ, [RZ] ;  /* 0x00000000fffff984 */ /* 0x000fe20000000800 */
[----:B------:R-:W-:Y:S01]  /*56a0*/  @!PT LDS RZ, [RZ] ;  /* 0x00000000fffff984 */ /* 0x000fe20000000800 */
[----:B------:R-:W-:Y:S01]  /*56b0*/  @!PT LDS RZ, [RZ] ;  /* 0x00000000fffff984 */ /* 0x000fe20000000800 */
[----:B------:R-:W-:Y:S01]  /*56c0*/  @!PT LDS RZ, [RZ] ;  /* 0x00000000fffff984 */ /* 0x000fe20000000800 */
[----:B------:R1:W-:Y:S06]  /*56d0*/  MEMBAR.ALL.CTA ;  /* 0x0000000000007992 */ /* 0x0003ec0000008000 */
[----:B-1----:R-:W1:Y:S01]  /*56e0*/  FENCE.VIEW.ASYNC.S ;  /* 0x00000000000073c6 */ /* 0x002e620000000000 */
[----:B---3--:R-:W-:Y:S11]  /*56f0*/  LOP3.LUT P0, RZ, R6, 0x1, RZ, 0xc0, !PT ;  /* 0x0000000106ff7812 */ /* 0x008ff6000780c0ff */
[----:B------:R-:W-:Y:S02]  /*5700*/  @!UPT UIADD3 URZ, UPT, UPT, URZ, URZ, URZ ;  /* 0x000000fffffff290 */ /* 0x000fe4000fffe0ff */
[----:B-1----:R-:W-:Y:S01]  /*5710*/  VOTEU.ANY UP1, P0 ;  /* 0x0000000000ff7886 */ /* 0x002fe20000020100 */
[----:B------:R-:W-:Y:S01]  /*5720*/  PLOP3.LUT P0, PT, PT, PT, UP1, 0x80, 0x8 ;  /* 0x000000000008781c */ /* 0x000fe20003f0f018 */
[----:B------:R-:W-:Y:S11]  /*5730*/  UP2UR UR47, UPR, URZ, 0x2 ;  /* 0x00000002ff2f7883 */ /* 0x000ff60008000000 */
[----:B------:R-:W-:Y:S01]  /*5740*/  @!UPT UIADD3 URZ, UPT, UPT, URZ, URZ, URZ ;  /* 0x000000fffffff290 */ /* 0x000fe2000fffe0ff */
        /* <DEDUP_REMOVED lines=13> */
[----:B------:R-:W2:Y:S01]  /*5820*/  LDCU UR12, c[0x0][0xb20] ;  /* 0x00016400ff0c77ac */ /* 0x000ea20008000800 */
[----:B------:R-:W-:Y:S02]  /*5830*/  UIMAD.WIDE.U32 UR4, UR52, UR51, URZ ;  /* 0x00000033340472a5 */ /* 0x000fe4000f8e00ff */
[----:B------:R-:W-:Y:S02]  /*5840*/  UIMAD.WIDE.U32 UR6, UR53, UR48, URZ ;  /* 0x00000030350672a5 */ /* 0x000fe4000f8e00ff */
[----:B------:R-:W-:Y:S02]  /*5850*/  UISETP.NE.AND UP0, UPT, UR50, 0x1, UPT ;  /* 0x000000013200788c */ /* 0x000fe4000bf05270 */
[----:B------:R-:W-:Y:S02]  /*5860*/  UIMAD.WIDE.U32 UR8, UR37, UR51, URZ ;  /* 0x00000033250872a5 */ /* 0x000fe4000f8e00ff */
[----:B------:R-:W-:Y:S02]  /*5870*/  UIMAD.WIDE.U32 UR10, UR38, UR48, URZ ;  /* 0x00000030260a72a5 */ /* 0x000fe4000f8e00ff */
[----:B------:R-:W-:Y:S02]  /*5880*/  UISETP.NE.AND UP1, UPT, UR43, 0x1, UPT ;  /* 0x000000012b00788c */ /* 0x000fe4000bf25270 */
[----:B------:R-:W-:Y:S01]  /*5890*/  UISETP.NE.AND UP2, UPT, UR42, 0x1, UPT ;  /* 0x000000012a00788c */ /* 0x000fe2000bf45270 */
[----:B------:R-:W-:Y:S02]  /*58a0*/  UMOV UR4, UR5 ;  /* 0x0000000500047c82 */ /* 0x000fe40008000000 */
[----:B--2---:R-:W-:Y:S03]  /*58b0*/  USHF.R.U32.HI UR5, URZ, UR12, UR4 ;  /* 0x0000000cff057299 */ /* 0x004fe60008011604 */
[----:B------:R-:W-:Y:S02]  /*58c0*/  UMOV UR4, UR7 ;  /* 0x0000000700047c82 */ /* 0x000fe40008000000 */
[----:B------:R-:W-:Y:S02]  /*58d0*/  USHF.R.U32.HI UR7, URZ, UR49, UR4 ;  /* 0x00000031ff077299 */ /* 0x000fe40008011604 */
[----:B------:R-:W-:Y:S02]  /*58e0*/  USEL UR4, UR52, UR5, !UP0 ;  /* 0x0000000534047287 */ /* 0x000fe4000c000000 */
[----:B------:R-:W-:Y:S01]  /*58f0*/  USEL UR7, UR53, UR7, !UP1 ;  /* 0x0000000735077287 */ /* 0x000fe2000c800000 */
[----:B------:R-:W-:Y:S01]  /*5900*/  UMOV UR5, UR9 ;  /* 0x0000000900057c82 */ /* 0x000fe20008000000 */
[----:B------:R-:W-:Y:S02]  /*5910*/  UIMAD.WIDE.U32 UR8, UR4, UR40, URZ ;  /* 0x00000028040872a5 */ /* 0x000fe4000f8e00ff */
[----:B------:R-:W-:Y:S03]  /*5920*/  USHF.R.U32.HI UR6, URZ, UR12, UR5 ;  /* 0x0000000cff067299 */ /* 0x000fe60008011605 */
[----:B------:R-:W-:Y:S01]  /*5930*/  UMOV UR5, UR11 ;  /* 0x0000000b00057c82 */ /* 0x000fe20008000000 */
[----:B------:R-:W-:Y:S02]  /*5940*/  UIMAD.WIDE.U32 UR10, UR7, UR40, URZ ;  /* 0x00000028070a72a5 */ /* 0x000fe4000f8e00ff */
[----:B------:R-:W-:Y:S02]  /*5950*/  USHF.R.U32.HI UR12, URZ, UR49, UR5 ;  /* 0x00000031ff0c7299 */ /* 0x000fe40008011605 */
[----:B------:R-:W-:Y:S01]  /*5960*/  USEL UR6, UR37, UR6, !UP0 ;  /* 0x0000000625067287 */ /* 0x000fe2000c000000 */
[----:B------:R-:W-:Y:S02]  /*5970*/  UMOV UR5, UR9 ;  /* 0x0000000900057c82 */ /* 0x000fe40008000000 */
[----:B------:R-:W-:Y:S01]  /*5980*/  UMOV UR10, UR11 ;  /* 0x0000000b000a7c82 */ /* 0x000fe20008000000 */
[----:B------:R-:W-:Y:S02]  /*5990*/  @UP2 USHF.R.U32.HI UR4, URZ, UR41, UR5 ;  /* 0x00000029ff042299 */ /* 0x000fe40008011605 */
[----:B------:R-:W-:Y:S02]  /*59a0*/  @UP2 USHF.R.U32.HI UR7, URZ, UR41, UR10 ;  /* 0x00000029ff072299 */ /* 0x000fe4000801160a */
[----:B------:R-:W-:Y:S02]  /*59b0*/  UIMAD UR4, UR42, UR4, URZ ;  /* 0x000000042a0472a4 */ /* 0x000fe4000f8e02ff */
[----:B------:R-:W-:Y:S02]  /*59c0*/  UIMAD.WIDE.U32 UR10, UR6, UR40, URZ ;  /* 0x00000028060a72a5 */ /* 0x000fe4000f8e00ff */
[----:B------:R-:W-:Y:S02]  /*59d0*/  USEL UR5, UR38, UR12, !UP1 ;  /* 0x0000000c26057287 */ /* 0x000fe4000c800000 */
[----:B------:R-:W-:Y:S02]  /*59e0*/  UIMAD UR8, UR42, UR7, URZ ;  /* 0x000000072a0872a4 */ /* 0x000fe4000f8e02ff */
[----:B------:R-:W-:Y:S03]  /*59f0*/  UISETP.GE.AND UP0, UPT, UR6, UR4, UPT ;  /* 0x000000040600728c */ /* 0x000fe6000bf06270 */
[----:B------:R-:W-:Y:S01]  /*5a00*/  UMOV UR4, UR11 ;  /* 0x0000000b00047c82 */ /* 0x000fe20008000000 */
[----:B------:R-:W-:Y:S02]  /*5a10*/  UISETP.GE.OR UP0, UPT, UR5, UR8, UP0 ;  /* 0x000000080500728c */ /* 0x000fe40008706670 */
[----:B------:R-:W-:Y:S02]  /*5a20*/  USHF.R.U32.HI UR4, URZ, UR41, UR4 ;  /* 0x00000029ff047299 */ /* 0x000fe40008011604 */
[----:B------:R-:W-:Y:S02]  /*5a30*/  UIMAD.WIDE.U32 UR8, UR5, UR40, URZ ;  /* 0x00000028050872a5 */ /* 0x000fe4000f8e00ff */
[----:B------:R-:W-:Y:S02]  /*5a40*/  USEL UR11, UR6, UR4, !UP2 ;  /* 0x00000004060b7287 */ /* 0x000fe4000d000000 */
[----:B------:R-:W-:Y:S02]  /*5a50*/  UIADD3 UR8, UPT, UPT, -UR5, URZ, URZ ;  /* 0x000000ff05087290 */ /* 0x000fe4000fffe1ff */
[----:B------:R-:W-:Y:S01]  /*5a60*/  UIADD3 UR10, UPT, UPT, -UR11, URZ, URZ ;  /* 0x000000ff0b0a7290 */ /* 0x000fe2000fffe1ff */
[----:B------:R-:W-:Y:S01]  /*5a70*/  @!UP0 UMOV UR4, UR9 ;  /* 0x0000000900048c82 */ /* 0x000fe20008000000 */
[----:B------:R-:W-:Y:S02]  /*5a80*/  UIADD3 UR9, UPT, UPT, -UR6, URZ, URZ ;  /* 0x000000ff06097290 */ /* 0x000fe4000fffe1ff */
[----:B------:R-:W-:Y:S02]  /*5a90*/  @!UP0 USHF.R.U32.HI UR4, URZ, UR41, UR4 ;  /* 0x00000029ff048299 */ /* 0x000fe40008011604 */
[----:B------:R-:W-:Y:S02]  /*5aa0*/  UIMAD UR10, UR42, UR10, UR6 ;  /* 0x0000000a2a0a72a4 */ /* 0x000fe4000f8e0206 */
[----:B------:R-:W-:Y:S04]  /*5ab0*/  @!UP0 USEL UR4, UR5, UR4, !UP2 ;  /* 0x0000000405048287 */ /* 0x000fe8000d000000 */
[----:B------:R-:W-:Y:S02]  /*5ac0*/  @!UP0 UIMAD UR10, UR7, UR10, UR4 ;  /* 0x0000000a070a82a4 */ /* 0x000fe4000f8e0204 */
[----:B------:R-:W-:Y:S02]  /*5ad0*/  @!UP0 UIADD3 UR11, UPT, UPT, UR11, -UR4, URZ ;  /* 0x800000040b0b8290 */ /* 0x000fe4000fffe0ff */
[----:B------:R-:W-:Y:S02]  /*5ae0*/  UIMAD UR7, UR43, UR8, UR38 ;  /* 0x000000082b0772a4 */ /* 0x000fe4000f8e0226 */
[----:B------:R-:W-:Y:S02]  /*5af0*/  @!UP0 UIMAD UR6, UR11, UR42, UR5 ;  /* 0x0000002a0b0682a4 */ /* 0x000fe4000f8e0205 */
[----:B------:R-:W-:Y:S01]  /*5b00*/  UIMAD UR4, UR50, UR9, UR37 ;  /* 0x00000009320472a4 */ /* 0x000fe2000f8e0225 */
[----:B------:R-:W-:Y:S02]  /*5b10*/  @!UP0 UMOV UR5, UR10 ;  /* 0x0000000a00058c82 */ /* 0x000fe40008000000 */
[----:B------:R-:W-:Y:S02]  /*5b20*/  UIMAD UR38, UR5, UR43, UR7 ;  /* 0x0000002b052672a4 */ /* 0x000fe4000f8e0207 */
[----:B------:R-:W-:Y:S11]  /*5b30*/  UIMAD UR37, UR6, UR50, UR4 ;  /* 0x00000032062572a4 */ /* 0x000ff6000f8e0204 */
[----:B------:R-:W-:Y:S01]  /*5b40*/  @!UPT UIADD3 URZ, UPT, UPT, URZ, URZ, URZ ;  /* 0x000000fffffff290 */ /* 0x000fe2000fffe0ff */
.L_x_100:
[----:B------:R-:W-:Y:S01]  /*5b50*/  UISETP.NE.AND UP0, UPT, UR39, 0x1, UPT ;  /* 0x000000012700788c */ /* 0x000fe2000bf05270 */
[----:B------:R-:W-:Y:S10]  /*5b60*/  IADD3 R49, PT, PT, R49, 0x1, RZ ;  /* 0x0000000131317810 */ /* 0x000ff40007ffe0ff */
[----:B------:R-:W2:Y:S01]  /*5b70*/  @!UP0 LDCU.128 UR12, c[0x0][0xb10] ;  /* 0x00016200ff0c87ac */ /* 0x000ea20008000c00 */
[----:B------:R-:W3:Y:S01]  /*5b80*/  @!UP0 LDCU UR5, c[0x0][0xb0c] ;  /* 0x00016180ff0587ac */ /* 0x000ee20008000800 */
[----:B------:R-:W4:Y:S01]  /*5b90*/  @!UP0 LDCU UR10, c[0x0][0xb20] ;  /* 0x00016400ff0a87ac */ /* 0x000f220008000800 */
[----:B--2---:R-:W-:Y:S02]  /*5ba0*/  UIMAD.WIDE.U32 UR8, UR38, UR12, URZ ;  /* 0x0000000c260872a5 */ /* 0x004fe4000f8e00ff */
[----:B------:R-:W-:Y:S02]  /*5bb0*/  UIMAD.WIDE.U32 UR6, UR37, UR15, URZ ;  /* 0x0000000f250672a5 */ /* 0x000fe4000f8e00ff */
[----:B------:R-:W-:Y:S03]  /*5bc0*/  @!UP0 UISETP.NE.AND UP1, UPT, UR14, 0x1, UPT ;  /* 0x000000010e00888c */ /* 0x000fe6000bf25270 */
[----:B------:R-:W-:Y:S01]  /*5bd0*/  @!UP0 UMOV UR4, UR9 ;  /* 0x0000000900048c82 */ /* 0x000fe20008000000 */
[----:B---3--:R-:W-:Y:S02]  /*5be0*/  @!UP0 UISETP.NE.AND UP2, UPT, UR5, 0x1, UPT ;  /* 0x000000010500888c */ /* 0x008fe4000bf45270 */
[----:B------:R-:W-:Y:S01]  /*5bf0*/  @!UP0 USHF.R.U32.HI UR4, URZ, UR13, UR4 ;  /* 0x0000000dff048299 */ /* 0x000fe20008011604 */
[----:B------:R-:W-:Y:S02]  /*5c00*/  @!UP0 UMOV UR6, UR7 ;  /* 0x0000000700068c82 */ /* 0x000fe40008000000 */
[----:B----4-:R-:W-:Y:S02]  /*5c10*/  @!UP0 USHF.R.U32.HI UR6, URZ, UR10, UR6 ;  /* 0x0000000aff068299 */ /* 0x010fe40008011606 */
[----:B------:R-:W-:Y:S02]  /*5c20*/  @!UP0 USEL UR7, UR38, UR4, !UP2 ;  /* 0x0000000426078287 */ /* 0x000fe4000d000000 */
[----:B------:R-:W-:Y:S04]  /*5c30*/  @!UP0 USEL UR6, UR37, UR6, !UP1 ;  /* 0x0000000625068287 */ /* 0x000fe8000c800000 */
[----:B------:R-:W-:Y:S02]  /*5c40*/  @!UP0 UIADD3 UR4, UPT, UPT, -UR7, UR6, URZ ;  /* 0x0000000607048290 */ /* 0x000fe4000fffe1ff */
[----:B------:R-:W-:Y:S02]  /*5c50*/  @!UP0 UIADD3 UR6, UPT, UPT, UR7, -UR6, URZ ;  /* 0x8000000607068290 */ /* 0x000fe4000fffe0ff */
[----:B------:R-:W-:Y:S02]  /*5c60*/  @!UP0 UIMAD UR38, UR4, UR5, UR38 ;  /* 0x00000005042682a4 */ /* 0x000fe4000f8e0226 */
[----:B------:R-:W-:Y:S02]  /*5c70*/  @!UP0 UIMAD UR37, UR6, UR14, UR37 ;  /* 0x0000000e062582a4 */ /* 0x000fe4000f8e0225 */
[----:B------:R-:W-:Y:S09]  /*5c80*/  ULOP3.LUT UP0, URZ, UR59, 0x90, URZ, 0xc0, !UPT ;  /* 0x000000903bff7892 */ /* 0x000ff2000f80c0ff */
[----:B------:R-:W-:Y:S05]  /*5c90*/  BRA.U !UP0, `(.L_x_101) ;  /* 0x0000000108407547 */ /* 0x000fea000b800000 */
[----:B------:R-:W2:Y:S01]  /*5ca0*/  LDCU.64 UR8, c[0x4][0x80] ;  /* 0x01001000ff0877ac */ /* 0x000ea20008000a00 */
[----:B------:R-:W-:Y:S01]  /*5cb0*/  MOV R15, 0x0 ;  /* 0x00000000000f7802 */ /* 0x000fe20000000f00 */
[----:B------:R-:W-:Y:S02]  /*5cc0*/  HFMA2 R12, -RZ, RZ, 0, 5.9604644775390625e-08 ;  /* 0x00000001ff0c7431 */ /* 0x000fe400000001ff */
[----:B------:R-:W-:Y:S02]  /*5cd0*/  IMAD.MOV.U32 R8, RZ, RZ, 0x70 ;  /* 0x00000070ff087424 */ /* 0x000fe400078e00ff */
[----:B------:R-:W-:Y:S01]  /*5ce0*/  IMAD.MOV.U32 R13, RZ, RZ, RZ ;  /* 0x000000ffff0d7224 */ /* 0x000fe200078e00ff */
[----:B------:R-:W3:Y:S01]  /*5cf0*/  LDCU.64 UR6, c[0x4][0x88] ;  /* 0x01001100ff0677ac */ /* 0x000ee20008000a00 */
[----:B------:R-:W4:Y:S01]  /*5d00*/  LDC.64 R14, c[0x4][R15] ;  /* 0x010000000f0e7b82 */ /* 0x000f220000000a00 */
[----:B------:R-:W1:Y:S01]  /*5d10*/  LDCU.64 UR4, c[0x4][0x8] ;  /* 0x01000100ff0477ac */ /* 0x000e620008000a00 */
[----:B--2---:R-:W-:Y:S01]  /*5d20*/  MOV R5, UR9 ;  /* 0x0000000900057c02 */ /* 0x004fe20008000f00 */
[----:B------:R-:W-:Y:S01]  /*5d30*/  IMAD.U32 R4, RZ, RZ, UR8 ;  /* 0x00000008ff047e24 */ /* 0x000fe2000f8e00ff */
[----:B---3--:R-:W-:Y:S01]  /*5d40*/  MOV R7, UR7 ;  /* 0x0000000700077c02 */ /* 0x008fe20008000f00 */
[----:B------:R-:W-:Y:S01]  /*5d50*/  IMAD.U32 R6, RZ, RZ, UR6 ;  /* 0x00000006ff067e24 */ /* 0x000fe2000f8e00ff */
[----:B-1----:R-:W-:Y:S01]  /*5d60*/  MOV R11, UR5 ;  /* 0x00000005000b7c02 */ /* 0x002fe20008000f00 */
[----:B------:R-:W-:Y:S02]  /*5d70*/  IMAD.U32 R10, RZ, RZ, UR4 ;  /* 0x00000004ff0a7e24 */ /* 0x000fe4000f8e00ff */
[----:B------:R-:W-:Y:S07]  /*5d80*/  LEPC R20, `(.L_x_101) ;  /* 0x000000001014794e */ /* 0x000fee0000000000 */
[----:B----45:R-:W-:Y:S05]  /*5d90*/  CALL.ABS.NOINC R14 ;  /* 0x000000000e007343 */ /* 0x030fea0003c00000 */
.L_x_101:
[----:B------:R-:W-:Y:S01]  /*5da0*/  LOP3.LUT P0, RZ, R53, 0x90, RZ, 0xc0, !PT ;  /* 0x0000009035ff7812 */ /* 0x000fe2000780c0ff */
[----:B------:R-:W-:Y:S11]  /*5db0*/  BSSY.RECONVERGENT B6, `(.L_x_102) ;  /* 0x0000013000067945 */ /* 0x000ff60003800200 */
[----:B------:R-:W-:Y:S01]  /*5dc0*/  @!UPT UIADD3 URZ, UPT, UPT, URZ, URZ, URZ ;  /* 0x000000fffffff290 */ /* 0x000fe2000fffe0ff */
[----:B------:R-:W-:Y:S05]  /*5dd0*/  @!P0 BRA `(.L_x_103) ;  /* 0x0000000000408947 */ /* 0x000fea0003800000 */
        /* <DEDUP_REMOVED lines=16> */
.L_x_103:
[----:B------:R-:W-:Y:S05]  /*5ee0*/  BSYNC.RECONVERGENT B6 ;  /* 0x0000000000067941 */ /* 0x000fea0003800200 */
.L_x_102:
[----:B------:R-:W-:Y:S01]  /*5ef0*/  ISETP.NE.U32.AND P3, PT, R44, RZ, PT ;  /* 0x000000ff2c00720c */ /* 0x000fe20003f65070 */
[----:B------:R-:W-:Y:S01]  /*5f00*/  UISETP.NE.AND UP1, UPT, UR60, URZ, UPT ;  /* 0x000000ff3c00728c */ /* 0x000fe2000bf25270 */
[----:B------:R-:W-:Y:S02]  /*5f10*/  ISETP.NE.U32.AND P4, PT, R40, RZ, PT ;  /* 0x000000ff2800720c */ /* 0x000fe40003f85070 */
[----:B------:R-:W-:Y:S02]  /*5f20*/  ISETP.NE.AND.EX P3, PT, R45, RZ, PT, P3 ;  /* 0x000000ff2d00720c */ /* 0x000fe40003f65330 */
[----:B------:R-:W-:Y:S02]  /*5f30*/  PLOP3.LUT P1, PT, PT, PT, PT, 0x8, 0x80 ;  /* 0x000000000080781c */ /* 0x000fe40003f2e170 */
[----:B------:R-:W-:Y:S02]  /*5f40*/  PLOP3.LUT P0, PT, PT, PT, UP1, 0x80, 0x8 ;  /* 0x000000000008781c */ /* 0x000fe40003f0f018 */
[----:B------:R-:W-:Y:S02]  /*5f50*/  ISETP.NE.AND.EX P4, PT, R41, RZ, PT, P4 ;  /* 0x000000ff2900720c */ /* 0x000fe40003f85340 */
[----:B------:R-:W2:Y:S09]  /*5f60*/  @UP1 LDCU.64 UR4, c[0x0][0x888] ;  /* 0x00011100ff0417ac */ /* 0x000eb20008000a00 */
[----:B------:R-:W-:Y:S01]  /*5f70*/  @P0 PLOP3.LUT P1, PT, P3, PT, PT, 0x80, 0x8 ;  /* 0x000000000008081c */ /* 0x000fe20001f2f070 */
[----:B--2---:R-:W-:Y:S04]  /*5f80*/  @UP1 UISETP.NE.U32.AND UP0, UPT, UR4, URZ, UPT ;  /* 0x000000ff0400128c */ /* 0x004fe8000bf05070 */
[----:B------:R-:W-:Y:S04]  /*5f90*/  @UP1 UISETP.NE.AND.EX UP0, UPT, UR5, URZ, UPT, UP0 ;  /* 0x000000ff0500128c */ /* 0x000fe8000bf05300 */
[----:B------:R-:W-:Y:S01]  /*5fa0*/  @UP1 USEL UR4, URZ, 0xffffffff, UP0 ;  /* 0xffffffffff041887 */ /* 0x000fe20008000000 */
[----:B------:R-:W-:Y:S11]  /*5fb0*/  @!P3 BRA `(.L_x_104) ;  /* 0x000000000030b947 */ /* 0x000ff60003800000 */
[----:B------:R-:W-:Y:S01]  /*5fc0*/  ISETP.NE.U32.AND P2, PT, R42, RZ, PT ;  /* 0x000000ff2a00720c */ /* 0x000fe20003f45070 */
[----:B------:R-:W2:Y:S01]  /*5fd0*/  LDCU.64 UR6, c[0x0][0x358] ;  /* 0x00006b00ff0677ac */ /* 0x000ea20008000a00 */
[----:B------:R-:W-:Y:S02]  /*5fe0*/  IMAD.MOV.U32 R47, RZ, RZ, 0x1 ;  /* 0x00000001ff2f7424 */ /* 0x000fe400078e00ff */
[----:B------:R-:W-:Y:S11]  /*5ff0*/  ISETP.NE.AND.EX P2, PT, R43, RZ, PT, P2 ;  /* 0x000000ff2b00720c */ /* 0x000ff60003f45320 */
[----:B------:R-:W-:Y:S02]  /*6000*/  @!UPT UIADD3 URZ, UPT, UPT, URZ, URZ, URZ ;  /* 0x000000fffffff290 */ /* 0x000fe4000fffe0ff */
[----:B------:R-:W3:Y:S01]  /*6010*/  @P2 LDC.64 R4, c[0x0][0x888] ;  /* 0x00022200ff042b82 */ /* 0x000ee20000000a00 */
[----:B-1----:R-:W-:Y:S04]  /*6020*/  @P2 IMAD R0, R44, UR36, RZ ;  /* 0x000000242c002c24 */ /* 0x002fe8000f8e02ff */
[----:B---3--:R-:W-:Y:S04]  /*6030*/  @P2 IMAD.WIDE R4, R0, 0x4, R4 ;  /* 0x0000000400042825 */ /* 0x008fe800078e0204 */
[----:B------:R-:W-:Y:S01]  /*6040*/  HFMA2 R0, -RZ, RZ, 0, 5.9604644775390625e-08 ;  /* 0x00000001ff007431 */ /* 0x000fe200000001ff */
[----:B--2--5:R2:W5:Y:S04]  /*6050*/  @P2 LDG.E R24, desc[UR6][R4.64] ;  /* 0x0000000604182981 */ /* 0x024568000c1e1900 */
[----:B------:R-:W-:Y:S01]  /*6060*/  @!P2 PRMT R47, R0, 0x7610, R47 ;  /* 0x00007610002fa816 */ /* 0x000fe2000000002f */
[----:B--2---:R-:W3:Y:S06]  /*6070*/  @!P2 LDC R24, c[0x0][0x880] ;  /* 0x00022000ff18ab82 */ /* 0x004eec0000000800 */
.L_x_104:
[----:B------:R-:W-:Y:S05]  /*6080*/  @!P4 BRA `(.L_x_105) ;  /* 0x000000000024c947 */ /* 0x000fea0003800000 */
[----:B------:R-:W-:Y:S01]  /*6090*/  ISETP.NE.U32.AND P2, PT, R38, RZ, PT ;  /* 0x000000ff2600720c */ /* 0x000fe20003f45070 */
[----:B------:R-:W2:Y:S03]  /*60a0*/  LDCU.64 UR6, c[0x0][0x358] ;  /* 0x00006b00ff0677ac */ /* 0x000ea60008000a00 */
[----:B------:R-:W-:Y:S11]  /*60b0*/  ISETP.NE.AND.EX P2, PT, R39, RZ, PT, P2 ;  /* 0x000000ff2700720c */ /* 0x000ff60003f45320 */
[----:B------:R-:W-:Y:S02]  /*60c0*/  @!UPT UIADD3 URZ, UPT, UPT, URZ, URZ, URZ ;  /* 0x000000fffffff290 */ /* 0x000fe4000fffe0ff */
[----:B------:R-:W4:Y:S01]  /*60d0*/  @P2 LDC.64 R4, c[0x0][0x8a8] ;  /* 0x00022a00ff042b82 */ /* 0x000f220000000a00 */
[----:B-1----:R-:W-:Y:S04]  /*60e0*/  @P2 IMAD R0, R40, UR36, RZ ;  /* 0x0000002428002c24 */ /* 0x002fe8000f8e02ff */
[----:B----4-:R-:W-:Y:S05]  /*60f0*/  @P2 IMAD.WIDE R4, R0, 0x4, R4 ;  /* 0x0000000400042825 */ /* 0x010fea00078e0204 */
[----:B--2--5:R2:W5:Y:S02]  /*6100*/  @P2 LDG.E R23, desc[UR6][R4.64] ;  /* 0x0000000604172981 */ /* 0x024564000c1e1900 */
[----:B--2---:R-:W4:Y:S02]  /*6110*/  @!P2 LDC R23, c[0x0][0x8a0] ;  /* 0x00022800ff17ab82 */ /* 0x004f240000000800 */
.L_x_105:
[----:B---3-5:R-:W-:Y:S01]  /*6120*/  @P0 FSETP.NEU.AND P4, PT, R24, RZ, PT ;  /* 0x000000ff1800020b */ /* 0x028fe20003f8d000 */
[----:B-1----:R-:W-:Y:S01]  /*6130*/  IMAD.U32 R0, RZ, RZ, UR4 ;  /* 0x00000004ff007e24 */ /* 0x002fe2000f8e00ff */
[----:B------:R-:W-:Y:S01]  /*6140*/  @P0 LOP3.LUT P2, RZ, R47, 0xff, RZ, 0xc0, !PT ;  /* 0x000000ff2fff0812 */ /* 0x000fe2000784c0ff */
[----:B------:R-:W-:Y:S01]  /*6150*/  BSSY B1, `(.L_x_106) ;  /* 0x0000034000017945 */ /* 0x000fe20003800000 */
[----:B------:R-:W-:Y:S02]  /*6160*/  @P0 SEL R3, RZ, 0xffffffff, P4 ;  /* 0xffffffffff030807 */ /* 0x000fe40002000000 */
[----:B------:R-:W-:Y:S02]  /*6170*/  CS2R R30, SRZ ;  /* 0x00000000001e7805 */ /* 0x000fe4000001ff00 */
[----:B------:R-:W-:Y:S02]  /*6180*/  LEA R17, R2, UR44, 0x3 ;  /* 0x0000002c02117c11 */ /* 0x000fe4000f8e18ff */
[----:B------:R-:W-:Y:S02]  /*6190*/  CS2R R28, SRZ ;  /* 0x00000000001c7805 */ /* 0x000fe4000001ff00 */
[----:B------:R-:W-:Y:S02]  /*61a0*/  @P1 SEL R3, R0, R3, !P2 ;  /* 0x0000000300031207 */ /* 0x000fe40005000000 */
[----:B------:R-:W-:Y:S02]  /*61b0*/  LEA.HI R16, R2, R2, RZ, 0x1 ;  /* 0x0000000202107211 */ /* 0x000fe400078f08ff */
[----:B------:R-:W-:Y:S02]  /*61c0*/  @P0 LOP3.LUT R3, R3, 0x1, RZ, 0xc0, !PT ;  /* 0x0000000103030812 */ /* 0x000fe400078ec0ff */
[----:B------:R-:W-:Y:S02]  /*61d0*/  PLOP3.LUT P5, PT, PT, PT, PT, 0x8, 0x80 ;  /* 0x000000000080781c */ /* 0x000fe40003fae170 */
[----:B------:R-:W-:Y:S02]  /*61e0*/  ISETP.NE.U32.OR P1, PT, R3, 0x1, !P0 ;  /* 0x000000010300780c */ /* 0x000fe40004725470 */
[----:B------:R-:W-:Y:S11]  /*61f0*/  SHF.L.U32 R3, R52, 0x1f, RZ ;  /* 0x0000001f34037819 */ /* 0x000ff600000006ff */
[----:B------:R-:W-:Y:S04]  /*6200*/  @P1 SHF.L.U32 R0, R50, 0x1f, RZ ;  /* 0x0000001f32001819 */ /* 0x000fe800000006ff */
[----:B------:R1:W2:Y:S01]  /*6210*/  @P1 SYNCS.PHASECHK.TRANS64.TRYWAIT P0, [UR44+0x120], R0 ;  /* 0x00012000ff0015a7 */ /* 0x0002a2000800112c */
[----:B------:R3:W3:Y:S01]  /*6220*/  SYNCS.PHASECHK.TRANS64.TRYWAIT P4, [R17+URZ+0x160], R3 ;  /* 0x00016003110075a7 */ /* 0x0006e200080811ff */
[C---:B-1----:R-:W-:Y:S01]  /*6230*/  IMAD.SHL.U32 R0, R16.reuse, 0x10, RZ ;  /* 0x0000001010007824 */ /* 0x042fe200078e00ff */
[----:B------:R-:W-:Y:S04]  /*6240*/  LOP3.LUT R16, R16, 0xffe, RZ, 0xc0, !PT ;  /* 0x00000ffe10107812 */ /* 0x000fe800078ec0ff */
[----:B------:R-:W-:Y:S01]  /*6250*/  LOP3.LUT R0, R0, 0xffffffe0, RZ, 0xc0, !PT ;  /* 0xffffffe000007812 */ /* 0x000fe200078ec0ff */
[----:B------:R-:W-:Y:S04]  /*6260*/  IMAD.IADD R16, R2, 0x1, -R16 ;  /* 0x0000000102107824 */ /* 0x000fe800078e0a10 */
[----:B------:R-:W-:Y:S04]  /*6270*/  IMAD.IADD R0, R22, 0x1, R0 ;  /* 0x0000000116007824 */ /* 0x000fe800078e0200 */
[----:B------:R-:W-:Y:S01]  /*6280*/  IMAD R16, R16, 0x100000, R0 ;  /* 0x0010000010107824 */ /* 0x000fe200078e0200 */
[----:B--2---:R-:W-:Y:S01]  /*6290*/  @P1 PLOP3.LUT P5, PT, P0, PT, PT, 0x8, 0x80 ;  /* 0x000000000080181c */ /* 0x004fe200007ae170 */
[----:B------:R-:W-:Y:S01]  /*62a0*/  @!UPT UIADD3 URZ, UPT, UPT, URZ, URZ, URZ ;  /* 0x000000fffffff290 */ /* 0x000fe2000fffe0ff */
[----:B---3--:R-:W-:Y:S11]  /*62b0*/  @!P1 BRA `(.L_x_107) ;  /* 0x0000000000749947 */ /* 0x008ff60003800000 */
[----:B------:R-:W-:Y:S01]  /*62c0*/  ISETP.NE.U32.AND P0, PT, RZ, UR56, PT ;  /* 0x00000038ff007c0c */ /* 0x000fe2000bf05070 */
[----:B------:R-:W-:Y:S01]  /*62d0*/  BSSY B0, `(.L_x_108) ;  /* 0x0000010000007945 */ /* 0x000fe20003800000 */
[----:B------:R-:W-:Y:S02]  /*62e0*/  FSETP.NEU.AND P2, PT, R24, RZ, PT ;  /* 0x000000ff1800720b */ /* 0x000fe40003f4d000 */
[----:B------:R-:W-:Y:S02]  /*62f0*/  CS2R R30, SRZ ;  /* 0x00000000001e7805 */ /* 0x000fe4000001ff00 */
[----:B------:R-:W-:Y:S02]  /*6300*/  ISETP.NE.AND.EX P0, PT, RZ, UR57, PT, P0 ;  /* 0x00000039ff007c0c */ /* 0x000fe4000bf05300 */
[----:B------:R-:W-:Y:S02]  /*6310*/  CS2R R28, SRZ ;  /* 0x00000000001c7805 */ /* 0x000fe4000001ff00 */
[----:B------:R-:W-:Y:S02]  /*6320*/  LOP3.LUT P1, RZ, R47, 0xff, RZ, 0xc0, !PT ;  /* 0x000000ff2fff7812 */ /* 0x000fe4000782c0ff */
[----:B------:R-:W-:Y:S02]  /*6330*/  SEL R0, RZ, 0xffffffff, P2 ;  /* 0xffffffffff007807 */ /* 0x000fe40001000000 */
[----:B------:R-:W-:Y:S04]  /*6340*/  SEL R4, RZ, 0xffffffff, P0 ;  /* 0xffffffffff047807 */ /* 0x000fe80000000000 */
[----:B------:R-:W-:Y:S04]  /*6350*/  @P3 SEL R0, R4, R0, !P1 ;  /* 0x0000000004003207 */ /* 0x000fe80004800000 */
[----:B------:R-:W-:Y:S04]  /*6360*/  LOP3.LUT R0, R0, 0x1, RZ, 0xc0, !PT ;  /* 0x0000000100007812 */ /* 0x000fe800078ec0ff */
[----:B------:R-:W-:Y:S01]  /*6370*/  ISETP.NE.U32.AND P0, PT, R0, 0x1, PT ;  /* 0x000000010000780c */ /* 0x000fe20003f05070 */
[----:B------:R-:W-:Y:S01]  /*6380*/  @!UPT UIADD3 URZ, UPT, UPT, URZ, URZ, URZ ;  /* 0x000000fffffff290 */ /* 0x000fe2000fffe0ff */
[----:B------:R-:W-:Y:S11]  /*6390*/  @!P5 BRA `(.L_x_109) ;  /* 0x00000000000cd947 */ /* 0x000ff60003800000 */
[----:B------:R-:W-:Y:S04]  /*63a0*/  SHF.L.U32 R4, R50, 0x1f, RZ ;  /* 0x0000001f32047819 */ /* 0x000fe800000006ff */
[----:B------:R-:W1:Y:S02]  /*63b0*/  SYNCS.PHASECHK.TRANS64.TRYWAIT P1, [UR44+0x120], R4 ;  /* 0x00012004ff0075a7 */ /* 0x000e64000802112c */
[----:B-1----:R-:W-:Y:S05]  /*63c0*/  @!P1 BRA `(.L_x_110) ;  /* 0x0000001400989947 */ /* 0x002fea0003800000 */
.L_x_109:
[----:B------:R-:W-:Y:S05]  /*63d0*/  BSYNC B0 ;  /* 0x0000000000007941 */ /* 0x000fea0003800000 */
.L_x_108:
[----:B------:R2:W3:Y:S01]  /*63e0*/  @P0 LDS.128 R28, [R46+UR44+0x200] ;  /* 0x0002002c2e1c0984 */ /* 0x0004e20008000c00 */
[----:B------:R-:W-:Y:S01]  /*63f0*/  UIADD3 UR4, UPT, UPT, UR44, 0x128, URZ ;  /* 0x000001282c047890 */ /* 0x000fe2000fffe0ff */
[----:B------:R-:W-:Y:S01]  /*6400*/  LOP3.LUT R50, R50, 0x1, RZ, 0x3c, !PT ;  /* 0x0000000132327812 */ /* 0x000fe200078e3cff */
[----:B------:R-:W-:Y:S01]  /*6410*/  @!PT LDS RZ, [RZ] ;  /* 0x00000000fffff984 */ /* 0x000fe20000000800 */
[----:B------:R-:W-:Y:S01]  /*6420*/  @!PT LDS RZ, [RZ] ;  /* 0x00000000fffff984 */ /* 0x000fe20000000800 */
[----:B------:R-:W-:Y:S01]  /*6430*/  @!PT LDS RZ, [RZ] ;  /* 0x00000000fffff984 */ /* 0x000fe20000000800 */
[----:B------:R-:W-:Y:S01]  /*6440*/  @!PT LDS RZ, [RZ] ;  /* 0x00000000fffff984 */ /* 0x000fe20000000800 */
[----:B------:R5:W-:Y:S06]  /*6450*/  MEMBAR.ALL.CTA ;  /* 0x0000000000007992 */ /* 0x000bec0000008000 */
[----:B-----5:R-:W5:Y:S01]  /*6460*/  FENCE.VIEW.ASYNC.S ;  /* 0x00000000000073c6 */ /* 0x020f620000000000 */
[----:B------:R-:W-:Y:S09]  /*6470*/  UPRMT UR4, UR61, 0x654, UR4 ;  /* 0x000006543d047896 */ /* 0x000ff20008000004 */
[----:B-----5:R-:W-:Y:S03]  /*6480*/  SYNCS.ARRIVE.TRANS64.RED.A1T0 RZ, [UR4], RZ ;  /* 0x000000ffffff79a7 */ /* 0x020fe60008100404 */
.L_x_107:
[----:B------:R-:W-:Y:S05]  /*6490*/  BSYNC B1 ;  /* 0x0000000000017941 */ /* 0x000fea0003800000 */
.L_x_106:
[----:B-1----:R-:W-:Y:S04]  /*64a0*/  SHF.R.U32.HI R0, RZ, 0x15, R16 ;  /* 0x00000015ff007819 */ /* 0x002fe80000011610 */
[----:B------:R-:W-:Y:S01]  /*64b0*/  LOP3.LUT P0, RZ, R0, 0x3, R48, 0x48, !PT ;  /* 0x0000000300ff7812 */ /* 0x000fe20007804830 */
[----:B------:R-:W-:Y:S01]  /*64c0*/  @!UPT UIADD3 URZ, UPT, UPT, URZ, URZ, URZ ;  /* 0x000000fffffff290 */ /* 0x000fe2000fffe0ff */
[----:B------:R-:W-:Y:S11]  /*64d0*/  @P4 BRA `(.L_x_111) ;  /* 0x0000000000084947 */ /* 0x000ff60003800000 */
[----:B------:R-:W1:Y:S02]  /*64e0*/  SYNCS.PHASECHK.TRANS64.TRYWAIT P1, [R17+URZ+0x160], R3 ;  /* 0x00016003110075a7 */ /* 0x000e6400080211ff */
[----:B-1----:R-:W-:Y:S05]  /*64f0*/  @!P1 BRA `(.L_x_112) ;  /* 0x0000001400649947 */ /* 0x002fea0003800000 */
.L_x_111:
[----:B------:R-:W-:Y:S05]  /*6500*/  @!P0 BRA `(.L_x_113) ;  /* 0x0000000000408947 */ /* 0x000fea0003800000 */
[----:B------:R-:W1:Y:S01]  /*6510*/  LDCU.64 UR8, c[0x4][0x70] ;  /* 0x01000e00ff0877ac */ /* 0x000e620008000a00 */
[----:B------:R-:W-:Y:S01]  /*6520*/  MOV R15, 0x0 ;  /* 0x00000000000f7802 */ /* 0x000fe20000000f00 */
[----:B------:R-:W-:Y:S02]  /*6530*/  HFMA2 R12, -RZ, RZ, 0, 5.9604644775390625e-08 ;  /* 0x00000001ff0c7431 */ /* 0x000fe400000001ff */
[----:B------:R-:W-:Y:S02]  /*6540*/  IMAD.MOV.U32 R8, RZ, RZ, 0x192 ;  /* 0x00000192ff087424 */ /* 0x000fe400078e00ff */
[----:B------:R-:W-:Y:S01]  /*6550*/  IMAD.MOV.U32 R13, RZ, RZ, RZ ;  /* 0x000000ffff0d7224 */ /* 0x000fe200078e00ff */
[----:B------:R-:W5:Y:S01]  /*6560*/  LDCU.64 UR6, c[0x4][0x78] ;  /* 0x01000f00ff0677ac */ /* 0x000f620008000a00 */
[----:B------:R-:W2:Y:S01]  /*6570*/  LDC.64 R14, c[0x4][R15] ;  /* 0x010000000f0e7b82 */ /* 0x000ea20000000a00 */
[----:B------:R-:W3:Y:S01]  /*6580*/  LDCU.64 UR4, c[0x4][0x10] ;  /* 0x01000200ff0477ac */ /* 0x000ee20008000a00 */
[----:B-1----:R-:W-:Y:S01]  /*6590*/  MOV R5, UR9 ;  /* 0x0000000900057c02 */ /* 0x002fe20008000f00 */
[----:B------:R-:W-:Y:S01]  /*65a0*/  IMAD.U32 R4, RZ, RZ, UR8 ;  /* 0x00000008ff047e24 */ /* 0x000fe2000f8e00ff */
[----:B-----5:R-:W-:Y:S01]  /*65b0*/  MOV R7, UR7 ;  /* 0x0000000700077c02 */ /* 0x020fe20008000f00 */
[----:B------:R-:W-:Y:S01]  /*65c0*/  IMAD.U32 R6, RZ, RZ, UR6 ;  /* 0x00000006ff067e24 */ /* 0x000fe2000f8e00ff */
[----:B---3--:R-:W-:Y:S01]  /*65d0*/  MOV R11, UR5 ;  /* 0x00000005000b7c02 */ /* 0x008fe20008000f00 */
[----:B------:R-:W-:Y:S02]  /*65e0*/  IMAD.U32 R10, RZ, RZ, UR4 ;  /* 0x00000004ff0a7e24 */ /* 0x000fe4000f8e00ff */
[----:B------:R-:W-:Y:S07]  /*65f0*/  LEPC R20, `(.L_x_113) ;  /* 0x000000001014794e */ /* 0x000fee0000000000 */
[----:B--2-4-:R-:W-:Y:S05]  /*6600*/  CALL.ABS.NOINC R14 ;  /* 0x000000000e007343 */ /* 0x014fea0003c00000 */
.L_x_113:
[----:B------:R-:W-:Y:S01]  /*6610*/  LOP3.LUT P0, RZ, R37, 0x60, RZ, 0xc0, !PT ;  /* 0x0000006025ff7812 */ /* 0x000fe2000780c0ff */
[----:B------:R-:W-:Y:S05]  /*6620*/  WARPSYNC.ALL ;  /* 0x0000000000007948 */ /* 0x000fea0003800000 */
[----:B------:R-:W-:Y:S01]  /*6630*/  R2UR UR4, R16 ;  /* 0x00000000100472ca */ /* 0x000fe200000e0000 */
[----:B------:R-:W-:Y:S01]  /*6640*/  BSSY.RECONVERGENT B0, `(.L_x_114) ;  /* 0x000005e000007945 */ /* 0x000fe20003800200 */
[----:B------:R-:W-:Y:S02]  /*6650*/  R2UR UR5, R17 ;  /* 0x00000000110572ca */ /* 0x000fe400000e0000 */
[-C--:B---3--:R-:W-:Y:S02]  /*6660*/  F2FP.F16.E4M3.UNPACK_B R3, R28.reuse ;  /* 0x0000001cff03723e */ /* 0x088fe400020006ff */
[----:B------:R-:W-:Y:S02]  /*6670*/  F2FP.F16.E4M3.UNPACK_B R28, R28.H1 ;  /* 0x0000001cff1c723e */ /* 0x000fe400030006ff */
[-C--:B------:R-:W-:Y:S01]  /*6680*/  F2FP.F16.E4M3.UNPACK_B R26, R29.reuse ;  /* 0x0000001dff1a723e */ /* 0x080fe200020006ff */
[--C-:B------:R-:W-:Y:S01]  /*6690*/  HADD2.F32 R0, -RZ, R3.reuse.H0_H0 ;  /* 0x20000003ff007230 */ /* 0x100fe20000004100 */
[----:B------:R-:W-:Y:S01]  /*66a0*/  F2FP.F16.E4M3.UNPACK_B R29, R29.H1 ;  /* 0x0000001dff1d723e */ /* 0x000fe200030006ff */
[----:B------:R-:W-:Y:S01]  /*66b0*/  HADD2.F32 R3, -RZ, R3.H1_H1 ;  /* 0x30000003ff037230 */ /* 0x000fe20000004100 */
[-C--:B------:R-:W-:Y:S01]  /*66c0*/  F2FP.F16.E4M3.UNPACK_B R33, R30.reuse ;  /* 0x0000001eff21723e */ /* 0x080fe200020006ff */
[----:B------:R-:W-:Y:S01]  /*66d0*/  LDTM.16dp32bit_t0_t15.x16 R4, tmem[UR4] ;  /* 0x00000004000479ee */ /* 0x000fe20008a00000 */
[----:B------:R-:W1:Y:S01]  /*66e0*/  LDTM.16dp32bit_t16_t31.x16 R4, tmem[UR4+0x10] ;  /* 0x00001004000479ee */ /* 0x000e620008a20000 */
[----:B------:R-:W-:Y:S01]  /*66f0*/  NOP ;  /* 0x0000000000007918 */ /* 0x000fe20000000000 */
[----:B------:R-:W-:Y:S01]  /*6700*/  UIADD3 UR4, UPT, UPT, UR5, 0x180, URZ ;  /* 0x0000018005047890 */ /* 0x000fe2000fffe0ff */
[--C-:B------:R-:W-:Y:S01]  /*6710*/  HADD2.F32 R25, -RZ, R26.reuse.H0_H0 ;  /* 0x2000001aff197230 */ /* 0x100fe20000004100 */
[----:B------:R-:W-:Y:S01]  /*6720*/  F2FP.F16.E4M3.UNPACK_B R32, R30.H1 ;  /* 0x0000001eff20723e */ /* 0x000fe200030006ff */
[----:B------:R-:W-:Y:S01]  /*6730*/  HADD2.F32 R26, -RZ, R26.H1_H1 ;  /* 0x3000001aff1a7230 */ /* 0x000fe20000004100 */
[----:B------:R-:W-:Y:S01]  /*6740*/  UPRMT UR4, UR61, 0x654, UR4 ;  /* 0x000006543d047896 */ /* 0x000fe20008000004 */
[----:B------:R-:W-:Y:S01]  /*6750*/  HADD2.F32 R30, -RZ, R33.H1_H1 ;  /* 0x30000021ff1e7230 */ /* 0x000fe20000004100 */
[-C--:B------:R-:W-:Y:S01]  /*6760*/  F2FP.F16.E4M3.UNPACK_B R34, R31.reuse ;  /* 0x0000001fff22723e */ /* 0x080fe200020006ff */
[--C-:B------:R-:W-:Y:S01]  /*6770*/  HADD2.F32 R20, -RZ, R28.reuse.H0_H0 ;  /* 0x2000001cff147230 */ /* 0x100fe20000004100 */
[----:B------:R-:W-:Y:S01]  /*6780*/  F2FP.F16.E4M3.UNPACK_B R36, R31.H1 ;  /* 0x0000001fff24723e */ /* 0x000fe200030006ff */
[----:B------:R-:W-:Y:S01]  /*6790*/  HADD2.F32 R21, -RZ, R28.H1_H1 ;  /* 0x3000001cff157230 */ /* 0x000fe20000004100 */
[----:B------:R-:W-:Y:S01]  /*67a0*/  IADD3 R2, PT, PT, R2, 0x1, RZ ;  /* 0x0000000102027810 */ /* 0x000fe20007ffe0ff */
[--C-:B------:R-:W-:Y:S02]  /*67b0*/  HADD2.F32 R27, -RZ, R29.reuse.H0_H0 ;  /* 0x2000001dff1b7230 */ /* 0x100fe40000004100 */
[----:B-1----:R-:W-:Y:S01]  /*67c0*/  SYNCS.ARRIVE.TRANS64.RED.A1T0 RZ, [UR4], RZ ;  /* 0x000000ffffff79a7 */ /* 0x002fe20008100404 */
[----:B------:R-:W-:Y:S02]  /*67d0*/  HADD2.F32 R28, -RZ, R29.H1_H1 ;  /* 0x3000001dff1c7230 */ /* 0x000fe40000004100 */
[----:B------:R-:W-:Y:S02]  /*67e0*/  HADD2.F32 R29, -RZ, R33.H0_H0 ;  /* 0x20000021ff1d7230 */ /* 0x000fe40000004100 */
[--C-:B------:R-:W-:Y:S02]  /*67f0*/  HADD2.F32 R33, -RZ, R34.reuse.H0_H0 ;  /* 0x20000022ff217230 */ /* 0x100fe40000004100 */
[----:B------:R-:W-:Y:S02]  /*6800*/  HADD2.F32 R34, -RZ, R34.H1_H1 ;  /* 0x30000022ff227230 */ /* 0x000fe40000004100 */
[C---:B----4-:R-:W-:Y:S01]  /*6810*/  FMUL R4, R23.reuse, R4 ;  /* 0x0000000417047220 */ /* 0x050fe20000400000 */
[C---:B------:R-:W-:Y:S01]  /*6820*/  FMUL R5, R23.reuse, R5 ;  /* 0x0000000517057220 */ /* 0x040fe20000400000 */
[C---:B------:R-:W-:Y:S01]  /*6830*/  FMUL R8, R23.reuse, R8 ;  /* 0x0000000817087220 */ /* 0x040fe20000400000 */
[C---:B------:R-:W-:Y:S01]  /*6840*/  FMUL R9, R23.reuse, R9 ;  /* 0x0000000917097220 */ /* 0x040fe20000400000 */
[C---:B------:R-:W-:Y:S01]  /*6850*/  FFMA R4, R24.reuse, R0, R4 ;  /* 0x0000000018047223 */ /* 0x040fe20000000004 */
[C---:B------:R-:W-:Y:S01]  /*6860*/  FFMA R5, R24.reuse, R3, R5 ;  /* 0x0000000318057223 */ /* 0x040fe20000000005 */
[C---:B------:R-:W-:Y:S01]  /*6870*/  FMUL R12, R23.reuse, R12 ;  /* 0x0000000c170c7220 */ /* 0x040fe20000400000 */
[C---:B------:R-:W-:Y:S01]  /*6880*/  FMUL R13, R23.reuse, R13 ;  /* 0x0000000d170d7220 */ /* 0x040fe20000400000 */
[C---:B------:R-:W-:Y:S01]  /*6890*/  FMUL R16, R23.reuse, R16 ;  /* 0x0000001017107220 */ /* 0x040fe20000400000 */
[C---:B------:R-:W-:Y:S01]  /*68a0*/  FMUL R17, R23.reuse, R17 ;  /* 0x0000001117117220 */ /* 0x040fe20000400000 */
[C---:B------:R-:W-:Y:S01]  /*68b0*/  FMUL R6, R23.reuse, R6 ;  /* 0x0000000617067220 */ /* 0x040fe20000400000 */
[C---:B------:R-:W-:Y:S01]  /*68c0*/  FMUL R7, R23.reuse, R7 ;  /* 0x0000000717077220 */ /* 0x040fe20000400000 */
[C---:B------:R-:W-:Y:S01]  /*68d0*/  FMUL R10, R23.reuse, R10 ;  /* 0x0000000a170a7220 */ /* 0x040fe20000400000 */
[C---:B------:R-:W-:Y:S01]  /*68e0*/  FMUL R11, R23.reuse, R11 ;  /* 0x0000000b170b7220 */ /* 0x040fe20000400000 */
[C---:B------:R-:W-:Y:S01]  /*68f0*/  FFMA R6, R24.reuse, R20, R6 ;  /* 0x0000001418067223 */ /* 0x040fe20000000006 */
[C---:B------:R-:W-:Y:S01]  /*6900*/  FFMA R7, R24.reuse, R21, R7 ;  /* 0x0000001518077223 */ /* 0x040fe20000000007 */
[C---:B------:R-:W-:Y:S01]  /*6910*/  FFMA R8, R24.reuse, R25, R8 ;  /* 0x0000001918087223 */ /* 0x040fe20000000008 */
[C---:B------:R-:W-:Y:S01]  /*6920*/  FFMA R9, R24.reuse, R26, R9 ;  /* 0x0000001a18097223 */ /* 0x040fe20000000009 */
[--C-:B------:R-:W-:Y:S02]  /*6930*/  HADD2.F32 R31, -RZ, R32.reuse.H0_H0 ;  /* 0x20000020ff1f7230 */ /* 0x100fe40000004100 */
[C---:B------:R-:W-:Y:S01]  /*6940*/  FFMA R10, R24.reuse, R27, R10 ;  /* 0x0000001b180a7223 */ /* 0x040fe2000000000a */
[----:B------:R-:W-:Y:S02]  /*6950*/  HADD2.F32 R32, -RZ, R32.H1_H1 ;  /* 0x30000020ff207230 */ /* 0x000fe40000004100 */
[C---:B------:R-:W-:Y:S01]  /*6960*/  FMUL R14, R23.reuse, R14 ;  /* 0x0000000e170e7220 */ /* 0x040fe20000400000 */
[C---:B------:R-:W-:Y:S01]  /*6970*/  FFMA R11, R24.reuse, R28, R11 ;  /* 0x0000001c180b7223 */ /* 0x040fe2000000000b */
[C---:B------:R-:W-:Y:S01]  /*6980*/  FMUL R15, R23.reuse, R15 ;  /* 0x0000000f170f7220 */ /* 0x040fe20000400000 */
[C---:B------:R-:W-:Y:S01]  /*6990*/  FFMA R12, R24.reuse, R29, R12 ;  /* 0x0000001d180c7223 */ /* 0x040fe2000000000c */
[C---:B------:R-:W-:Y:S01]  /*69a0*/  FFMA R13, R24.reuse, R30, R13 ;  /* 0x0000001e180d7223 */ /* 0x040fe2000000000d */
[--C-:B------:R-:W-:Y:S02]  /*69b0*/  HADD2.F32 R35, -RZ, R36.reuse.H0_H0 ;  /* 0x20000024ff237230 */ /* 0x100fe40000004100 */
[C---:B------:R-:W-:Y:S01]  /*69c0*/  FFMA R14, R24.reuse, R31, R14 ;  /* 0x0000001f180e7223 */ /* 0x040fe2000000000e */
[----:B------:R-:W-:Y:S02]  /*69d0*/  HADD2.F32 R36, -RZ, R36.H1_H1 ;  /* 0x30000024ff247230 */ /* 0x000fe40000004100 */
[C---:B------:R-:W-:Y:S01]  /*69e0*/  FMUL R18, R23.reuse, R18 ;  /* 0x0000001217127220 */ /* 0x040fe20000400000 */
[C---:B------:R-:W-:Y:S01]  /*69f0*/  FFMA R15, R24.reuse, R32, R15 ;  /* 0x00000020180f7223 */ /* 0x040fe2000000000f */
[----:B------:R-:W-:Y:S01]  /*6a00*/  FMUL R19, R23, R19 ;  /* 0x0000001317137220 */ /* 0x000fe20000400000 */
[C---:B------:R-:W-:Y:S01]  /*6a10*/  FFMA R16, R24.reuse, R33, R16 ;  /* 0x0000002118107223 */ /* 0x040fe20000000010 */
[C---:B------:R-:W-:Y:S01]  /*6a20*/  FFMA R17, R24.reuse, R34, R17 ;  /* 0x0000002218117223 */ /* 0x040fe20000000011 */
[C---:B------:R-:W-:Y:S01]  /*6a30*/  FFMA R18, R24.reuse, R35, R18 ;  /* 0x0000002318127223 */ /* 0x040fe20000000012 */
[----:B------:R-:W-:Y:S01]  /*6a40*/  FFMA R19, R24, R36, R19 ;  /* 0x0000002418137223 */ /* 0x000fe20000000013 */
[----:B------:R-:W-:Y:S02]  /*6a50*/  F2FP.SATFINITE.E4M3.F32.PACK_AB_MERGE_C R6, R7, R6, RZ ;  /* 0x000000060706723e */ /* 0x000fe400048070ff */
[----:B------:R-:W-:Y:S02]  /*6a60*/  F2FP.SATFINITE.E4M3.F32.PACK_AB_MERGE_C R10, R11, R10, RZ ;  /* 0x0000000a0b0a723e */ /* 0x000fe400048070ff */
[----:B------:R-:W-:Y:S02]  /*6a70*/  F2FP.SATFINITE.E4M3.F32.PACK_AB_MERGE_C R14, R15, R14, RZ ;  /* 0x0000000e0f0e723e */ /* 0x000fe400048070ff */
[----:B------:R-:W-:Y:S02]  /*6a80*/  F2FP.SATFINITE.E4M3.F32.PACK_AB_MERGE_C R7, R19, R18, RZ ;  /* 0x000000121307723e */ /* 0x000fe400048070ff */
[----:B------:R-:W-:Y:S02]  /*6a90*/  F2FP.SATFINITE.E4M3.F32.PACK_AB_MERGE_C R4, R5, R4, R6 ;  /* 0x000000040504723e */ /* 0x000fe40004807006 */
[----:B------:R-:W-:Y:S02]  /*6aa0*/  F2FP.SATFINITE.E4M3.F32.PACK_AB_MERGE_C R5, R9, R8, R10 ;  /* 0x000000080905723e */ /* 0x000fe4000480700a */
[----:B------:R-:W-:Y:S02]  /*6ab0*/  F2FP.SATFINITE.E4M3.F32.PACK_AB_MERGE_C R6, R13, R12, R14 ;  /* 0x0000000c0d06723e */ /* 0x000fe4000480700e */
[----:B------:R-:W-:Y:S05]  /*6ac0*/  F2FP.SATFINITE.E4M3.F32.PACK_AB_MERGE_C R7, R17, R16, R7 ;  /* 0x000000101107723e */ /* 0x000fea0004807007 */
[----:B------:R1:W-:Y:S01]  /*6ad0*/  STS.128 [R46+UR44+0xa00], R4 ;  /* 0x000a00042e007988 */ /* 0x0003e20008000c2c */
[----:B------:R-:W-:Y:S01]  /*6ae0*/  @!PT LDS RZ, [RZ] ;  /* 0x00000000fffff984 */ /* 0x000fe20000000800 */
[----:B------:R-:W-:Y:S01]  /*6af0*/  @!PT LDS RZ, [RZ] ;  /* 0x00000000fffff984 */ /* 0x000fe20000000800 */
[----:B------:R-:W-:Y:S01]  /*6b00*/  @!PT LDS RZ, [RZ] ;  /* 0x00000000fffff984 */ /* 0x000fe20000000800 */
[----:B------:R-:W-:Y:S01]  /*6b10*/  @!PT LDS RZ, [RZ] ;  /* 0x00000000fffff984 */ /* 0x000fe20000000800 */
[----:B------:R3:W-:Y:S07]  /*6b20*/  MEMBAR.ALL.CTA ;  /* 0x0000000000007992 */ /* 0x0007ee0000008000 */
[----:B---3--:R-:W3:Y:S02]  /*6b30*/  FENCE.VIEW.ASYNC.S ;  /* 0x00000000000073c6 */ /* 0x008ee40000000000 */
[----:B---3--:R-:W-:Y:S06]  /*6b40*/  BAR.SYNC.DEFER_BLOCKING 0x1, 0x80 ;  /* 0x0042000000007b1d */ /* 0x008fec0000010000 */
[----:B------:R-:W-:Y:S05]  /*6b50*/  @P0 BRA `(.L_x_115) ;  /* 0x0000000000300947 */ /* 0x000fea0003800000 */
[----:B------:R-:W-:Y:S02]  /*6b60*/  UIADD3 UR4, UPT, UPT, UR44, 0xa00, URZ ;  /* 0x00000a002c047890 */ /* 0x000fe4000fffe0ff */
[----:B------:R-:W-:Y:S02]  /*6b70*/  USHF.L.U32 UR9, UR45, 0x5, URZ ;  /* 0x000000052d097899 */ /* 0x000fe400080006ff */
[----:B------:R-:W-:Y:S02]  /*6b80*/  USHF.L.U32 UR10, UR46, 0x6, URZ ;  /* 0x000000062e0a7899 */ /* 0x000fe400080006ff */
[----:B------:R-:W-:Y:S01]  /*6b90*/  MOV R53, UR4 ;  /* 0x0000000400357c02 */ /* 0x000fe20008000f00 */
[----:B------:R-:W-:Y:S01]  /*6ba0*/  UIADD3 UR4, UP0, UPT, UR62, 0x680, URZ ;  /* 0x000006803e047890 */ /* 0x000fe2000ff1e0ff */
[----:B------:R-:W-:Y:S02]  /*6bb0*/  UMOV UR11, UR36 ;  /* 0x00000024000b7c82 */ /* 0x000fe40008000000 */
[----:B------:R-:W-:Y:S01]  /*6bc0*/  R2UR UR8, R53 ;  /* 0x00000000350872ca */ /* 0x000fe200000e0000 */
[----:B------:R-:W-:Y:S11]  /*6bd0*/  UIADD3.X UR5, UPT, UPT, URZ, UR63, URZ, UP0, !UPT ;  /* 0x0000003fff057290 */ /* 0x000ff600087fe4ff */
[----:B------:R-:W-:Y:S01]  /*6be0*/  @!UPT UIADD3 URZ, UPT, UPT, URZ, URZ, URZ ;  /* 0x000000fffffff290 */ /* 0x000fe2000fffe0ff */
[----:B------:R3:W-:Y:S01]  /*6bf0*/  UTMASTG.3D [UR8], [UR4] ;  /* 0x00000008040073b5 */ /* 0x0007e20008010000 */
[----:B------:R0:W-:Y:S01]  /*6c00*/  UTMACMDFLUSH ;  /* 0x00000000000079b7 */ /* 0x0001e20000000000 */
[----:B---3--:R-:W-:Y:S04]  /*6c10*/  DEPBAR.LE SB0, 0x0 ;  /* 0x000080000000791a */ /* 0x008fe80000000000 */
.L_x_115:
[----:B------:R-:W-:Y:S05]  /*6c20*/  BSYNC.RECONVERGENT B0 ;  /* 0x0000000000007941 */ /* 0x000fea0003800200 */
.L_x_114:
[----:B------:R-:W-:Y:S01]  /*6c30*/  BAR.SYNC.DEFER_BLOCKING 0x1, 0x80 ;  /* 0x0042000000007b1d */ /* 0x000fe20000010000 */
[----:B------:R-:W-:Y:S01]  /*6c40*/  ISETP.NE.AND P0, PT, R49, 0x2, PT ;  /* 0x000000023100780c */ /* 0x000fe20003f05270 */
[----:B------:R-:W-:Y:S01]  /*6c50*/  UISETP.NE.AND UP0, UPT, UR47, URZ, UPT ;  /* 0x000000ff2f00728c */ /* 0x000fe2000bf05270 */
[----:B------:R-:W-:Y:S01]  /*6c60*/  ISETP.NE.AND P1, PT, R2, 0x4, PT ;  /* 0x000000040200780c */ /* 0x000fe20003f25270 */
[----:B------:R-:W-:Y:S01]  /*6c70*/  UIADD3 UR45, UPT, UPT, UR37, UR55, URZ ;  /* 0x00000037252d7290 */ /* 0x000fe2000fffe0ff */
[----:B------:R-:W-:Y:S01]  /*6c80*/  SEL R3, RZ, 0x1, P0 ;  /* 0x00000001ff037807 */ /* 0x000fe20000000000 */
[----:B------:R-:W-:Y:S01]  /*6c90*/  UIADD3 UR46, UPT, UPT, UR38, UR58, URZ ;  /* 0x0000003a262e7290 */ /* 0x000fe2000fffe0ff */
[----:B------:R-:W-:Y:S02]  /*6ca0*/  SEL R0, RZ, 0x1, P1 ;  /* 0x00000001ff007807 */ /* 0x000fe40000800000 */
[----:B------:R-:W-:Y:S02]  /*6cb0*/  LOP3.LUT R51, R51, R3, RZ, 0x3c, !PT ;  /* 0x0000000333337212 */ /* 0x000fe400078e3cff */
[----:B------:R-:W-:Y:S02]  /*6cc0*/  LOP3.LUT R52, R52, R0, RZ, 0x3c, !PT ;  /* 0x0000000034347212 */ /* 0x000fe400078e3cff */
[----:B------:R-:W-:Y:S02]  /*6cd0*/  SEL R49, R49, RZ, P0 ;  /* 0x000000ff31317207 */ /* 0x000fe40000000000 */
[----:B------:R-:W-:Y:S01]  /*6ce0*/  SEL R2, R2, RZ, P1 ;  /* 0x000000ff02027207 */ /* 0x000fe20000800000 */
[----:B------:R-:W-:Y:S01]  /*6cf0*/  UMOV UR36, UR54 ;  /* 0x0000003600247c82 */ /* 0x000fe20008000000 */
[----:B------:R-:W-:Y:S05]  /*6d00*/  BRA.U UP0, `(.L_x_116) ;  /* 0xffffffe900447547 */ /* 0x000fea000b83ffff */
[----:B------:R-:W-:Y:S05]  /*6d10*/  EXIT ;  /* 0x000000000000794d */ /* 0x000fea0003800000 */
.L_x_25:
[----:B--2---:R2:W3:Y:S02]  /*6d20*/  SYNCS.PHASECHK.TRANS64.TRYWAIT P0, [R0+URZ+0x1b0], R2 ;  /* 0x0001b002000075a7 */ /* 0x0044e400080011ff */
[----:B---3--:R-:W-:Y:S05]  /*6d30*/  @!P0 NANOSLEEP.SYNCS 0x989680 ;  /* 0x009896800000895d */ /* 0x008fea0003900000 */
[----:B------:R-:W3:Y:S02]  /*6d40*/  @!P0 SYNCS.PHASECHK.TRANS64 P0, [R0+URZ+0x1b0], R2 ;  /* 0x0001b002000085a7 */ /* 0x000ee400080010ff */
[----:B---3--:R-:W-:Y:S05]  /*6d50*/  @!P0 BRA `(.L_x_25) ;  /* 0xfffffffc00f08947 */ /* 0x008fea000383ffff */
[----:B------:R-:W-:Y:S05]  /*6d60*/  BRA `(.L_x_117) ;  /* 0xffffffac00187947 */ /* 0x000fea000383ffff */
.L_x_28:
[----:B--2---:R-:W-:-:S07]  /*6d70*/  MOV R0, UR33 ;  /* 0x0000002100007c02 */ /* 0x004fce0008000f00 */
.L_x_118:
[----:B--2---:R2:W3:Y:S02]  /*6d80*/  SYNCS.PHASECHK.TRANS64.TRYWAIT P0, [R0+URZ+0x90], R3 ;  /* 0x00009003000075a7 */ /* 0x0044e400080011ff */
[----:B---3--:R-:W-:Y:S05]  /*6d90*/  @!P0 NANOSLEEP.SYNCS 0x989680 ;  /* 0x009896800000895d */ /* 0x008fea0003900000 */
[----:B------:R-:W3:Y:S02]  /*6da0*/  @!P0 SYNCS.PHASECHK.TRANS64 P0, [R0+URZ+0x90], R3 ;  /* 0x00009003000085a7 */ /* 0x000ee400080010ff */
[----:B---3--:R-:W-:Y:S05]  /*6db0*/  @!P0 BRA `(.L_x_118) ;  /* 0xfffffffc00f08947 */ /* 0x008fea000383ffff */
[----:B------:R-:W-:Y:S05]  /*6dc0*/  BRA `(.L_x_27) ;  /* 0xffffffac00587947 */ /* 0x000fea000383ffff */
.L_x_35:
[----:B-1----:R-:W-:-:S07]  /*6dd0*/  MOV R0, UR9 ;  /* 0x0000000900007c02 */ /* 0x002fce0008000f00 */
.L_x_119:
[----:B-1----:R1:W2:Y:S02]  /*6de0*/  SYNCS.PHASECHK.TRANS64.TRYWAIT P0, [R0+URZ+0x90], R3 ;  /* 0x00009003000075a7 */ /* 0x0022a400080011ff */
[----:B--2---:R-:W-:Y:S05]  /*6df0*/  @!P0 NANOSLEEP.SYNCS 0x989680 ;  /* 0x009896800000895d */ /* 0x004fea0003900000 */
[----:B------:R-:W2:Y:S02]  /*6e00*/  @!P0 SYNCS.PHASECHK.TRANS64 P0, [R0+URZ+0x90], R3 ;  /* 0x00009003000085a7 */ /* 0x000ea400080010ff */
[----:B--2---:R-:W-:Y:S05]  /*6e10*/  @!P0 BRA `(.L_x_119) ;  /* 0xfffffffc00f08947 */ /* 0x004fea000383ffff */
[----:B------:R-:W-:Y:S05]  /*6e20*/  BRA `(.L_x_34) ;  /* 0xffffffb000147947 */ /* 0x000fea000383ffff */
.L_x_40:
[----:B-1----:R1:W2:Y:S02]  /*6e30*/  SYNCS.PHASECHK.TRANS64.TRYWAIT P0, [R3+URZ+0x140], R0 ;  /* 0x00014000030075a7 */ /* 0x0022a400080011ff */
[----:B--2---:R-:W-:Y:S05]  /*6e40*/  @!P0 NANOSLEEP.SYNCS 0x989680 ;  /* 0x009896800000895d */ /* 0x004fea0003900000 */
[----:B------:R-:W2:Y:S02]  /*6e50*/  @!P0 SYNCS.PHASECHK.TRANS64 P0, [R3+URZ+0x140], R0 ;  /* 0x00014000030085a7 */ /* 0x000ea400080010ff */
[----:B--2---:R-:W-:Y:S05]  /*6e60*/  @!P0 BRA `(.L_x_40) ;  /* 0xfffffffc00f08947 */ /* 0x004fea000383ffff */
[----:B------:R-:W-:Y:S05]  /*6e70*/  BRA `(.L_x_120) ;  /* 0xffffffb000b47947 */ /* 0x000fea000383ffff */
.L_x_44:
[----:B------:R-:W-:-:S07]  /*6e80*/  MOV R0, UR4 ;  /* 0x0000000400007c02 */ /* 0x000fce0008000f00 */
.L_x_121:
[----:B-1----:R1:W2:Y:S02]  /*6e90*/  SYNCS.PHASECHK.TRANS64.TRYWAIT P0, [R0+URZ], R2 ;  /* 0x00000002000075a7 */ /* 0x0022a400080011ff */
[----:B--2---:R-:W-:Y:S05]  /*6ea0*/  @!P0 NANOSLEEP.SYNCS 0x989680 ;  /* 0x009896800000895d */ /* 0x004fea0003900000 */
[----:B------:R-:W2:Y:S02]  /*6eb0*/  @!P0 SYNCS.PHASECHK.TRANS64 P0, [R0+URZ], R2 ;  /* 0x00000002000085a7 */ /* 0x000ea400080010ff */
[----:B--2---:R-:W-:Y:S05]  /*6ec0*/  @!P0 BRA `(.L_x_121) ;  /* 0xfffffffc00f08947 */ /* 0x004fea000383ffff */
[----:B------:R-:W-:Y:S05]  /*6ed0*/  BRA `(.L_x_122) ;  /* 0xffffffb800587947 */ /* 0x000fea000383ffff */
.L_x_45:
[----:B------:R-:W-:-:S07]  /*6ee0*/  MOV R0, UR5 ;  /* 0x0000000500007c02 */ /* 0x000fce0008000f00 */
.L_x_123:
[----:B-1----:R1:W2:Y:S02]  /*6ef0*/  SYNCS.PHASECHK.TRANS64.TRYWAIT P0, [R0+URZ], R3 ;  /* 0x00000003000075a7 */ /* 0x0022a400080011ff */
[----:B--2---:R-:W-:Y:S05]  /*6f00*/  @!P0 NANOSLEEP.SYNCS 0x989680 ;  /* 0x009896800000895d */ /* 0x004fea0003900000 */
[----:B------:R-:W2:Y:S02]  /*6f10*/  @!P0 SYNCS.PHASECHK.TRANS64 P0, [R0+URZ], R3 ;  /* 0x00000003000085a7 */ /* 0x000ea400080010ff */
[----:B--2---:R-:W-:Y:S05]  /*6f20*/  @!P0 BRA `(.L_x_123) ;  /* 0xfffffffc00f08947 */ /* 0x004fea000383ffff */
[----:B------:R-:W-:Y:S05]  /*6f30*/  BRA `(.L_x_124) ;  /* 0xffffffb800647947 */ /* 0x000fea000383ffff */
.L_x_46:
[----:B------:R-:W-:-:S07]  /*6f40*/  MOV R0, UR5 ;  /* 0x0000000500007c02 */ /* 0x000fce0008000f00 */
.L_x_125:
[----:B-1----:R1:W2:Y:S02]  /*6f50*/  SYNCS.PHASECHK.TRANS64.TRYWAIT P0, [R0+URZ], R3 ;  /* 0x00000003000075a7 */ /* 0x0022a400080011ff */
[----:B--2---:R-:W-:Y:S05]  /*6f60*/  @!P0 NANOSLEEP.SYNCS 0x989680 ;  /* 0x009896800000895d */ /* 0x004fea0003900000 */
[----:B------:R-:W2:Y:S02]  /*6f70*/  @!P0 SYNCS.PHASECHK.TRANS64 P0, [R0+URZ], R3 ;  /* 0x00000003000085a7 */ /* 0x000ea400080010ff */
[----:B--2---:R-:W-:Y:S05]  /*6f80*/  @!P0 BRA `(.L_x_125) ;  /* 0xfffffffc00f08947 */ /* 0x004fea000383ffff */
[----:B------:R-:W-:Y:S05]  /*6f90*/  BRA `(.L_x_126) ;  /* 0xffffffb800707947 */ /* 0x000fea000383ffff */
.L_x_47:
[----:B------:R-:W-:-:S07]  /*6fa0*/  MOV R0, UR5 ;  /* 0x0000000500007c02 */ /* 0x000fce0008000f00 */
.L_x_127:
[----:B-1----:R1:W2:Y:S02]  /*6fb0*/  SYNCS.PHASECHK.TRANS64.TRYWAIT P0, [R0+URZ], R3 ;  /* 0x00000003000075a7 */ /* 0x0022a400080011ff */
[----:B--2---:R-:W-:Y:S05]  /*6fc0*/  @!P0 NANOSLEEP.SYNCS 0x989680 ;  /* 0x009896800000895d */ /* 0x004fea0003900000 */
[----:B------:R-:W2:Y:S02]  /*6fd0*/  @!P0 SYNCS.PHASECHK.TRANS64 P0, [R0+URZ], R3 ;  /* 0x00000003000085a7 */ /* 0x000ea400080010ff */
[----:B--2---:R-:W-:Y:S05]  /*6fe0*/  @!P0 BRA `(.L_x_127) ;  /* 0xfffffffc00f08947 */ /* 0x004fea000383ffff */
[----:B------:R-:W-:Y:S05]  /*6ff0*/  BRA `(.L_x_128) ;  /* 0xffffffb8007c7947 */ /* 0x000fea000383ffff */
.L_x_48:
[----:B------:R-:W-:-:S07]  /*7000*/  MOV R0, UR5 ;  /* 0x0000000500007c02 */ /* 0x000fce0008000f00 */
.L_x_129:
[----:B-1----:R1:W2:Y:S02]  /*7010*/  SYNCS.PHASECHK.TRANS64.TRYWAIT P0, [R0+URZ], R3 ;  /* 0x00000003000075a7 */ /* 0x0022a400080011ff */
[----:B--2---:R-:W-:Y:S05]  /*7020*/  @!P0 NANOSLEEP.SYNCS 0x989680 ;  /* 0x009896800000895d */ /* 0x004fea0003900000 */
[----:B------:R-:W2:Y:S02]  /*7030*/  @!P0 SYNCS.PHASECHK.TRANS64 P0, [R0+URZ], R3 ;  /* 0x00000003000085a7 */ /* 0x000ea400080010ff */
[----:B--2---:R-:W-:Y:S05]  /*7040*/  @!P0 BRA `(.L_x_129) ;  /* 0xfffffffc00f08947 */ /* 0x004fea000383ffff */
[----:B------:R-:W-:Y:S05]  /*7050*/  BRA `(.L_x_130) ;  /* 0xffffffb800887947 */ /* 0x000fea000383ffff */
.L_x_49:
[----:B------:R-:W-:-:S07]  /*7060*/  MOV R0, UR5 ;  /* 0x0000000500007c02 */ /* 0x000fce0008000f00 */
.L_x_131:
[----:B-1----:R1:W2:Y:S02]  /*7070*/  SYNCS.PHASECHK.TRANS64.TRYWAIT P0, [R0+URZ], R3 ;  /* 0x00000003000075a7 */ /* 0x0022a400080011ff */
[----:B--2---:R-:W-:Y:S05]  /*7080*/  @!P0 NANOSLEEP.SYNCS 0x989680 ;  /* 0x009896800000895d */ /* 0x004fea0003900000 */
[----:B------:R-:W2:Y:S02]  /*7090*/  @!P0 SYNCS.PHASECHK.TRANS64 P0, [R0+URZ], R3 ;  /* 0x00000003000085a7 */ /* 0x000ea400080010ff */
[----:B--2---:R-:W-:Y:S05]  /*70a0*/  @!P0 BRA `(.L_x_131) ;  /* 0xfffffffc00f08947 */ /* 0x004fea000383ffff */
[----:B------:R-:W-:Y:S05]  /*70b0*/  BRA `(.L_x_132) ;  /* 0xffffffb800947947 */ /* 0x000fea000383ffff */
.L_x_50:
[----:B------:R-:W-:-:S07]  /*70c0*/  MOV R0, UR5 ;  /* 0x0000000500007c02 */ /* 0x000fce0008000f00 */
.L_x_133:
[----:B-1----:R1:W2:Y:S02]  /*70d0*/  SYNCS.PHASECHK.TRANS64.TRYWAIT P0, [R0+URZ], R3 ;  /* 0x00000003000075a7 */ /* 0x0022a400080011ff */
[----:B--2---:R-:W-:Y:S05]  /*70e0*/  @!P0 NANOSLEEP.SYNCS 0x989680 ;  /* 0x009896800000895d */ /* 0x004fea0003900000 */
[----:B------:R-:W2:Y:S02]  /*70f0*/  @!P0 SYNCS.PHASECHK.TRANS64 P0, [R0+URZ], R3 ;  /* 0x00000003000085a7 */ /* 0x000ea400080010ff */
[----:B--2---:R-:W-:Y:S05]  /*7100*/  @!P0 BRA `(.L_x_133) ;  /* 0xfffffffc00f08947 */ /* 0x004fea000383ffff */
[----:B------:R-:W-:Y:S05]  /*7110*/  BRA `(.L_x_134) ;  /* 0xffffffb800a07947 */ /* 0x000fea000383ffff */
.L_x_51:
[----:B------:R-:W-:-:S07]  /*7120*/  MOV R0, UR5 ;  /* 0x0000000500007c02 */ /* 0x000fce0008000f00 */
.L_x_135:
[----:B-1----:R1:W2:Y:S02]  /*7130*/  SYNCS.PHASECHK.TRANS64.TRYWAIT P0, [R0+URZ], R3 ;  /* 0x00000003000075a7 */ /* 0x0022a400080011ff */
[----:B--2---:R-:W-:Y:S05]  /*7140*/  @!P0 NANOSLEEP.SYNCS 0x989680 ;  /* 0x009896800000895d */ /* 0x004fea0003900000 */
[----:B------:R-:W2:Y:S02]  /*7150*/  @!P0 SYNCS.PHASECHK.TRANS64 P0, [R0+URZ], R3 ;  /* 0x00000003000085a7 */ /* 0x000ea400080010ff */
[----:B--2---:R-:W-:Y:S05]  /*7160*/  @!P0 BRA `(.L_x_135) ;  /* 0xfffffffc00f08947 */ /* 0x004fea000383ffff */
[----:B------:R-:W-:Y:S05]  /*7170*/  BRA `(.L_x_136) ;  /* 0xffffffb800ac7947 */ /* 0x000fea000383ffff */
.L_x_52:
[----:B------:R-:W-:-:S07]  /*7180*/  MOV R0, UR5 ;  /* 0x0000000500007c02 */ /* 0x000fce0008000f00 */
.L_x_137:
[----:B-1----:R1:W2:Y:S02]  /*7190*/  SYNCS.PHASECHK.TRANS64.TRYWAIT P0, [R0+URZ], R3 ;  /* 0x00000003000075a7 */ /* 0x0022a400080011ff */
[----:B--2---:R-:W-:Y:S05]  /*71a0*/  @!P0 NANOSLEEP.SYNCS 0x989680 ;  /* 0x009896800000895d */ /* 0x004fea0003900000 */
[----:B------:R-:W2:Y:S02]  /*71b0*/  @!P0 SYNCS.PHASECHK.TRANS64 P0, [R0+URZ], R3 ;  /* 0x00000003000085a7 */ /* 0x000ea400080010ff */
[----:B--2---:R-:W-:Y:S05]  /*71c0*/  @!P0 BRA `(.L_x_137) ;  /* 0xfffffffc00f08947 */ /* 0x004fea000383ffff */
[----:B------:R-:W-:Y:S05]  /*71d0*/  BRA `(.L_x_138) ;  /* 0xffffffb800b87947 */ /* 0x000fea000383ffff */
.L_x_53:
[----:B------:R-:W-:-:S07]  /*71e0*/  MOV R0, UR5 ;  /* 0x0000000500007c02 */ /* 0x000fce0008000f00 */
.L_x_139:
[----:B-1----:R1:W2:Y:S02]  /*71f0*/  SYNCS.PHASECHK.TRANS64.TRYWAIT P0, [R0+URZ], R3 ;  /* 0x00000003000075a7 */ /* 0x0022a400080011ff */
[----:B--2---:R-:W-:Y:S05]  /*7200*/  @!P0 NANOSLEEP.SYNCS 0x989680 ;  /* 0x009896800000895d */ /* 0x004fea0003900000 */
[----:B------:R-:W2:Y:S02]  /*7210*/  @!P0 SYNCS.PHASECHK.TRANS64 P0, [R0+URZ], R3 ;  /* 0x00000003000085a7 */ /* 0x000ea400080010ff */
[----:B--2---:R-:W-:Y:S05]  /*7220*/  @!P0 BRA `(.L_x_139) ;  /* 0xfffffffc00f08947 */ /* 0x004fea000383ffff */
[----:B------:R-:W-:Y:S05]  /*7230*/  BRA `(.L_x_140) ;  /* 0xffffffb800c47947 */ /* 0x000fea000383ffff */
.L_x_54:
[----:B------:R-:W-:-:S07]  /*7240*/  MOV R0, UR5 ;  /* 0x0000000500007c02 */ /* 0x000fce0008000f00 */
.L_x_141:
[----:B-1----:R1:W2:Y:S02]  /*7250*/  SYNCS.PHASECHK.TRANS64.TRYWAIT P0, [R0+URZ], R3 ;  /* 0x00000003000075a7 */ /* 0x0022a400080011ff */
[----:B--2---:R-:W-:Y:S05]  /*7260*/  @!P0 NANOSLEEP.SYNCS 0x989680 ;  /* 0x009896800000895d */ /* 0x004fea0003900000 */
[----:B------:R-:W2:Y:S02]  /*7270*/  @!P0 SYNCS.PHASECHK.TRANS64 P0, [R0+URZ], R3 ;  /* 0x00000003000085a7 */ /* 0x000ea400080010ff */
[----:B--2---:R-:W-:Y:S05]  /*7280*/  @!P0 BRA `(.L_x_141) ;  /* 0xfffffffc00f08947 */ /* 0x004fea000383ffff */
[----:B------:R-:W-:Y:S05]  /*7290*/  BRA `(.L_x_142) ;  /* 0xffffffb800d07947 */ /* 0x000fea000383ffff */
.L_x_55:
[----:B------:R-:W-:-:S07]  /*72a0*/  MOV R0, UR5 ;  /* 0x0000000500007c02 */ /* 0x000fce0008000f00 */
.L_x_143:
[----:B-1----:R1:W2:Y:S02]  /*72b0*/  SYNCS.PHASECHK.TRANS64.TRYWAIT P0, [R0+URZ], R3 ;  /* 0x00000003000075a7 */ /* 0x0022a400080011ff */
[----:B--2---:R-:W-:Y:S05]  /*72c0*/  @!P0 NANOSLEEP.SYNCS 0x989680 ;  /* 0x009896800000895d */ /* 0x004fea0003900000 */
[----:B------:R-:W2:Y:S02]  /*72d0*/  @!P0 SYNCS.PHASECHK.TRANS64 P0, [R0+URZ], R3 ;  /* 0x00000003000085a7 */ /* 0x000ea400080010ff */
[----:B--2---:R-:W-:Y:S05]  /*72e0*/  @!P0 BRA `(.L_x_143) ;  /* 0xfffffffc00f08947 */ /* 0x004fea000383ffff */
[----:B------:R-:W-:Y:S05]  /*72f0*/  BRA `(.L_x_144) ;  /* 0xffffffb800dc7947 */ /* 0x000fea000383ffff */
.L_x_56:
[----:B------:R-:W-:-:S07]  /*7300*/  MOV R0, UR5 ;  /* 0x0000000500007c02 */ /* 0x000fce0008000f00 */
.L_x_145:
[----:B-1----:R1:W2:Y:S02]  /*7310*/  SYNCS.PHASECHK.TRANS64.TRYWAIT P0, [R0+URZ], R3 ;  /* 0x00000003000075a7 */ /* 0x0022a400080011ff */
[----:B--2---:R-:W-:Y:S05]  /*7320*/  @!P0 NANOSLEEP.SYNCS 0x989680 ;  /* 0x009896800000895d */ /* 0x004fea0003900000 */
[----:B------:R-:W2:Y:S02]  /*7330*/  @!P0 SYNCS.PHASECHK.TRANS64 P0, [R0+URZ], R3 ;  /* 0x00000003000085a7 */ /* 0x000ea400080010ff */
[----:B--2---:R-:W-:Y:S05]  /*7340*/  @!P0 BRA `(.L_x_145) ;  /* 0xfffffffc00f08947 */ /* 0x004fea000383ffff */
[----:B------:R-:W-:Y:S05]  /*7350*/  BRA `(.L_x_146) ;  /* 0xffffffb800e87947 */ /* 0x000fea000383ffff */
.L_x_57:
[----:B------:R-:W-:-:S07]  /*7360*/  MOV R0, UR5 ;  /* 0x0000000500007c02 */ /* 0x000fce0008000f00 */
.L_x_147:
[----:B-1----:R1:W2:Y:S02]  /*7370*/  SYNCS.PHASECHK.TRANS64.TRYWAIT P0, [R0+URZ], R3 ;  /* 0x00000003000075a7 */ /* 0x0022a400080011ff */
[----:B--2---:R-:W-:Y:S05]  /*7380*/  @!P0 NANOSLEEP.SYNCS 0x989680 ;  /* 0x009896800000895d */ /* 0x004fea0003900000 */
[----:B------:R-:W2:Y:S02]  /*7390*/  @!P0 SYNCS.PHASECHK.TRANS64 P0, [R0+URZ], R3 ;  /* 0x00000003000085a7 */ /* 0x000ea400080010ff */
[----:B--2---:R-:W-:Y:S05]  /*73a0*/  @!P0 BRA `(.L_x_147) ;  /* 0xfffffffc00f08947 */ /* 0x004fea000383ffff */
[----:B------:R-:W-:Y:S05]  /*73b0*/  BRA `(.L_x_148) ;  /* 0xffffffb800f47947 */ /* 0x000fea000383ffff */
.L_x_58:
[----:B------:R-:W-:-:S07]  /*73c0*/  MOV R0, UR5 ;  /* 0x0000000500007c02 */ /* 0x000fce0008000f00 */
.L_x_149:
[----:B-1----:R1:W2:Y:S02]  /*73d0*/  SYNCS.PHASECHK.TRANS64.TRYWAIT P0, [R0+URZ], R3 ;  /* 0x00000003000075a7 */ /* 0x0022a400080011ff */
[----:B--2---:R-:W-:Y:S05]  /*73e0*/  @!P0 NANOSLEEP.SYNCS 0x989680 ;  /* 0x009896800000895d */ /* 0x004fea0003900000 */
[----:B------:R-:W2:Y:S02]  /*73f0*/  @!P0 SYNCS.PHASECHK.TRANS64 P0, [R0+URZ], R3 ;  /* 0x00000003000085a7 */ /* 0x000ea400080010ff */
[----:B--2---:R-:W-:Y:S05]  /*7400*/  @!P0 BRA `(.L_x_149) ;  /* 0xfffffffc00f08947 */ /* 0x004fea000383ffff */
[----:B------:R-:W-:Y:S05]  /*7410*/  BRA `(.L_x_150) ;  /* 0xffffffbc00007947 */ /* 0x000fea000383ffff */
.L_x_59:
[----:B------:R-:W-:-:S07]  /*7420*/  MOV R0, UR5 ;  /* 0x0000000500007c02 */ /* 0x000fce0008000f00 */
.L_x_151:
[----:B-1----:R1:W2:Y:S02]  /*7430*/  SYNCS.PHASECHK.TRANS64.TRYWAIT P0, [R0+URZ], R3 ;  /* 0x00000003000075a7 */ /* 0x0022a400080011ff */
[----:B--2---:R-:W-:Y:S05]  /*7440*/  @!P0 NANOSLEEP.SYNCS 0x989680 ;  /* 0x009896800000895d */ /* 0x004fea0003900000 */
[----:B------:R-:W2:Y:S02]  /*7450*/  @!P0 SYNCS.PHASECHK.TRANS64 P0, [R0+URZ], R3 ;  /* 0x00000003000085a7 */ /* 0x000ea400080010ff */
[----:B--2---:R-:W-:Y:S05]  /*7460*/  @!P0 BRA `(.L_x_151) ;  /* 0xfffffffc00f08947 */ /* 0x004fea000383ffff */
[----:B------:R-:W-:Y:S05]  /*7470*/  BRA `(.L_x_152) ;  /* 0xffffffbc000c7947 */ /* 0x000fea000383ffff */
.L_x_60:
[----:B------:R-:W-:-:S07]  /*7480*/  MOV R0, UR5 ;  /* 0x0000000500007c02 */ /* 0x000fce0008000f00 */
.L_x_153:
[----:B-1----:R1:W2:Y:S02]  /*7490*/  SYNCS.PHASECHK.TRANS64.TRYWAIT P0, [R0+URZ], R3 ;  /* 0x00000003000075a7 */ /* 0x0022a400080011ff */
[----:B--2---:R-:W-:Y:S05]  /*74a0*/  @!P0 NANOSLEEP.SYNCS 0x989680 ;  /* 0x009896800000895d */ /* 0x004fea0003900000 */
[----:B------:R-:W2:Y:S02]  /*74b0*/  @!P0 SYNCS.PHASECHK.TRANS64 P0, [R0+URZ], R3 ;  /* 0x00000003000085a7 */ /* 0x000ea400080010ff */
[----:B--2---:R-:W-:Y:S05]  /*74c0*/  @!P0 BRA `(.L_x_153) ;  /* 0xfffffffc00f08947 */ /* 0x004fea000383ffff */
[----:B------:R-:W-:Y:S05]  /*74d0*/  BRA `(.L_x_154) ;  /* 0xffffffbc00187947 */ /* 0x000fea000383ffff */
.L_x_63:
[----:B--2---:R2:W3:Y:S02]  /*74e0*/  SYNCS.PHASECHK.TRANS64.TRYWAIT P0, [R2+URZ+0x1a0], R4 ;  /* 0x0001a004020075a7 */ /* 0x0044e400080011ff */
[----:B---3--:R-:W-:Y:S05]  /*74f0*/  @!P0 NANOSLEEP.SYNCS 0x989680 ;  /* 0x009896800000895d */ /* 0x008fea0003900000 */
[----:B------:R-:W3:Y:S02]  /*7500*/  @!P0 SYNCS.PHASECHK.TRANS64 P0, [R2+URZ+0x1a0], R4 ;  /* 0x0001a004020085a7 */ /* 0x000ee400080010ff */
[----:B---3--:R-:W-:Y:S05]  /*7510*/  @!P0 BRA `(.L_x_63) ;  /* 0xfffffffc00f08947 */ /* 0x008fea000383ffff */
[----:B------:R-:W-:Y:S05]  /*7520*/  BRA `(.L_x_155) ;  /* 0xffffffbc00747947 */ /* 0x000fea000383ffff */
.L_x_64:
[----:B------:R-:W-:-:S07]  /*7530*/  MOV R2, UR4 ;  /* 0x0000000400027c02 */ /* 0x000fce0008000f00 */
.L_x_156:
[----:B--2---:R2:W3:Y:S02]  /*7540*/  SYNCS.PHASECHK.TRANS64.TRYWAIT P0, [R2+URZ+0x150], R5 ;  /* 0x00015005020075a7 */ /* 0x0044e400080011ff */
[----:B---3--:R-:W-:Y:S05]  /*7550*/  @!P0 NANOSLEEP.SYNCS 0x989680 ;  /* 0x009896800000895d */ /* 0x008fea0003900000 */
[----:B------:R-:W3:Y:S02]  /*7560*/  @!P0 SYNCS.PHASECHK.TRANS64 P0, [R2+URZ+0x150], R5 ;  /* 0x00015005020085a7 */ /* 0x000ee400080010ff */
[----:B---3--:R-:W-:Y:S05]  /*7570*/  @!P0 BRA `(.L_x_156) ;  /* 0xfffffffc00f08947 */ /* 0x008fea000383ffff */
[----:B------:R-:W-:Y:S05]  /*7580*/  BRA `(.L_x_157) ;  /* 0xffffffbc00847947 */ /* 0x000fea000383ffff */
.L_x_65:
[----:B--2---:R2:W3:Y:S02]  /*7590*/  SYNCS.PHASECHK.TRANS64.TRYWAIT P1, [R2+URZ+0x140], R4 ;  /* 0x00014004020075a7 */ /* 0x0044e400080211ff */
[----:B---3--:R-:W-:Y:S05]  /*75a0*/  @!P1 NANOSLEEP.SYNCS 0x989680 ;  /* 0x009896800000995d */ /* 0x008fea0003900000 */
[----:B------:R-:W3:Y:S02]  /*75b0*/  @!P1 SYNCS.PHASECHK.TRANS64 P1, [R2+URZ+0x140], R4 ;  /* 0x00014004020095a7 */ /* 0x000ee400080210ff */
[----:B---3--:R-:W-:Y:S05]  /*75c0*/  @!P1 BRA `(.L_x_65) ;  /* 0xfffffffc00f09947 */ /* 0x008fea000383ffff */
[----:B------:R-:W-:Y:S05]  /*75d0*/  BRA `(.L_x_158) ;  /* 0xffffffbc00b47947 */ /* 0x000fea000383ffff */
.L_x_68:
[----:B------:R-:W-:-:S07]  /*75e0*/  MOV R0, UR4 ;  /* 0x0000000400007c02 */ /* 0x000fce0008000f00 */
.L_x_159:
[----:B--2---:R2:W3:Y:S02]  /*75f0*/  SYNCS.PHASECHK.TRANS64.TRYWAIT P0, [R0+URZ+0x150], R2 ;  /* 0x00015002000075a7 */ /* 0x0044e400080011ff */
[----:B---3--:R-:W-:Y:S05]  /*7600*/  @!P0 NANOSLEEP.SYNCS 0x989680 ;  /* 0x009896800000895d */ /* 0x008fea0003900000 */
[----:B------:R-:W3:Y:S02]  /*7610*/  @!P0 SYNCS.PHASECHK.TRANS64 P0, [R0+URZ+0x150], R2 ;  /* 0x00015002000085a7 */ /* 0x000ee400080010ff */
[----:B---3--:R-:W-:Y:S05]  /*7620*/  @!P0 BRA `(.L_x_159) ;  /* 0xfffffffc00f08947 */ /* 0x008fea000383ffff */
[----:B------:R-:W-:Y:S05]  /*7630*/  BRA `(.L_x_67) ;  /* 0xffffffc000087947 */ /* 0x000fea000383ffff */
.L_x_75:
[----:B-1----:R1:W2:Y:S02]  /*7640*/  SYNCS.PHASECHK.TRANS64.TRYWAIT P1, [R0+URZ+0x140], R2 ;  /* 0x00014002000075a7 */ /* 0x0022a400080211ff */
[----:B--2---:R-:W-:Y:S05]  /*7650*/  @!P1 NANOSLEEP.SYNCS 0x989680 ;  /* 0x009896800000995d */ /* 0x004fea0003900000 */
[----:B------:R-:W2:Y:S02]  /*7660*/  @!P1 SYNCS.PHASECHK.TRANS64 P1, [R0+URZ+0x140], R2 ;  /* 0x00014002000095a7 */ /* 0x000ea400080210ff */
[----:B--2---:R-:W-:Y:S05]  /*7670*/  @!P1 BRA `(.L_x_75) ;  /* 0xfffffffc00f09947 */ /* 0x004fea000383ffff */
[----:B------:R-:W-:Y:S05]  /*7680*/  BRA `(.L_x_160) ;  /* 0xffffffc4007c7947 */ /* 0x000fea000383ffff */
.L_x_76:
[----:B------:R-:W-:-:S07]  /*7690*/  MOV R2, UR31 ;  /* 0x0000001f00027c02 */ /* 0x000fce0008000f00 */
.L_x_161:
[----:B-1----:R1:W2:Y:S02]  /*76a0*/  SYNCS.PHASECHK.TRANS64.TRYWAIT P0, [R2+URZ+0x180], R0 ;  /* 0x00018000020075a7 */ /* 0x0022a400080011ff */
[----:B--2---:R-:W-:Y:S05]  /*76b0*/  @!P0 NANOSLEEP.SYNCS 0x989680 ;  /* 0x009896800000895d */ /* 0x004fea0003900000 */
[----:B------:R-:W2:Y:S02]  /*76c0*/  @!P0 SYNCS.PHASECHK.TRANS64 P0, [R2+URZ+0x180], R0 ;  /* 0x00018000020085a7 */ /* 0x000ea400080010ff */
[----:B--2---:R-:W-:Y:S05]  /*76d0*/  @!P0 BRA `(.L_x_161) ;  /* 0xfffffffc00f08947 */ /* 0x004fea000383ffff */
[----:B------:R-:W-:Y:S05]  /*76e0*/  BRA `(.L_x_162) ;  /* 0xffffffc400cc7947 */ /* 0x000fea000383ffff */
.L_x_79:
[----:B------:R-:W-:Y:S07]  /*76f0*/  MOV R0, UR5 ;  /* 0x0000000500007c02 */ /* 0x000fee0008000f00 */
.L_x_163:
[----:B-1----:R1:W2:Y:S02]  /*7700*/  SYNCS.PHASECHK.TRANS64.TRYWAIT P0, [R0+URZ], R2 ;  /* 0x00000002000075a7 */ /* 0x0022a400080011ff */
[----:B--2---:R-:W-:Y:S05]  /*7710*/  @!P0 NANOSLEEP.SYNCS 0x989680 ;  /* 0x009896800000895d */ /* 0x004fea0003900000 */
[----:B------:R-:W2:Y:S02]  /*7720*/  @!P0 SYNCS.PHASECHK.TRANS64 P0, [R0+URZ], R2 ;  /* 0x00000002000085a7 */ /* 0x000ea400080010ff */
[----:B--2---:R-:W-:Y:S05]  /*7730*/  @!P0 BRA `(.L_x_163) ;  /* 0xfffffffc00f08947 */ /* 0x004fea000383ffff */
[----:B------:R-:W-:Y:S05]  /*7740*/  BRA `(.L_x_78) ;  /* 0xffffffc400e87947 */ /* 0x000fea000383ffff */
.L_x_82:
[----:B------:R-:W-:-:S07]  /*7750*/  MOV R0, UR4 ;  /* 0x0000000400007c02 */ /* 0x000fce0008000f00 */
.L_x_164:
[----:B--2---:R2:W4:Y:S02]  /*7760*/  SYNCS.PHASECHK.TRANS64.TRYWAIT P0, [R0+URZ], R2 ;  /* 0x00000002000075a7 */ /* 0x00452400080011ff */
[----:B----4-:R-:W-:Y:S05]  /*7770*/  @!P0 NANOSLEEP.SYNCS 0x989680 ;  /* 0x009896800000895d */ /* 0x010fea0003900000 */
[----:B------:R-:W4:Y:S02]  /*7780*/  @!P0 SYNCS.PHASECHK.TRANS64 P0, [R0+URZ], R2 ;  /* 0x00000002000085a7 */ /* 0x000f2400080010ff */
[----:B----4-:R-:W-:Y:S05]  /*7790*/  @!P0 BRA `(.L_x_164) ;  /* 0xfffffffc00f08947 */ /* 0x010fea000383ffff */
[----:B------:R-:W-:Y:S05]  /*77a0*/  BRA `(.L_x_165) ;  /* 0xffffffc800c47947 */ /* 0x000fea000383ffff */
.L_x_83:
[----:B------:R-:W-:-:S07]  /*77b0*/  MOV R0, UR5 ;  /* 0x0000000500007c02 */ /* 0x000fce0008000f00 */
.L_x_166:
[----:B-1----:R1:W2:Y:S02]  /*77c0*/  SYNCS.PHASECHK.TRANS64.TRYWAIT P0, [R0+URZ], R3 ;  /* 0x00000003000075a7 */ /* 0x0022a400080011ff */
[----:B--2---:R-:W-:Y:S05]  /*77d0*/  @!P0 NANOSLEEP.SYNCS 0x989680 ;  /* 0x009896800000895d */ /* 0x004fea0003900000 */
[----:B------:R-:W2:Y:S02]  /*77e0*/  @!P0 SYNCS.PHASECHK.TRANS64 P0, [R0+URZ], R3 ;  /* 0x00000003000085a7 */ /* 0x000ea400080010ff */
[----:B--2---:R-:W-:Y:S05]  /*77f0*/  @!P0 BRA `(.L_x_166) ;  /* 0xfffffffc00f08947 */ /* 0x004fea000383ffff */
[----:B------:R-:W-:Y:S05]  /*7800*/  BRA `(.L_x_167) ;  /* 0xffffffc800d07947 */ /* 0x000fea000383ffff */
.L_x_84:
[----:B------:R-:W-:-:S07]  /*7810*/  MOV R0, UR5 ;  /* 0x0000000500007c02 */ /* 0x000fce0008000f00 */
.L_x_168:
[----:B-1----:R1:W2:Y:S02]  /*7820*/  SYNCS.PHASECHK.TRANS64.TRYWAIT P0, [R0+URZ], R3 ;  /* 0x00000003000075a7 */ /* 0x0022a400080011ff */
[----:B--2---:R-:W-:Y:S05]  /*7830*/  @!P0 NANOSLEEP.SYNCS 0x989680 ;  /* 0x009896800000895d */ /* 0x004fea0003900000 */
[----:B------:R-:W2:Y:S02]  /*7840*/  @!P0 SYNCS.PHASECHK.TRANS64 P0, [R0+URZ], R3 ;  /* 0x00000003000085a7 */ /* 0x000ea400080010ff */
[----:B--2---:R-:W-:Y:S05]  /*7850*/  @!P0 BRA `(.L_x_168) ;  /* 0xfffffffc00f08947 */ /* 0x004fea000383ffff */
[----:B------:R-:W-:Y:S05]  /*7860*/  BRA `(.L_x_169) ;  /* 0xffffffc800dc7947 */ /* 0x000fea000383ffff */
.L_x_85:
[----:B-1----:R-:W-:-:S07]  /*7870*/  MOV R0, UR4 ;  /* 0x0000000400007c02 */ /* 0x002fce0008000f00 */
.L_x_170:
[----:B-1----:R1:W2:Y:S02]  /*7880*/  SYNCS.PHASECHK.TRANS64.TRYWAIT P0, [R0+URZ], R2 ;  /* 0x00000002000075a7 */ /* 0x0022a400080011ff */
[----:B--2---:R-:W-:Y:S05]  /*7890*/  @!P0 NANOSLEEP.SYNCS 0x989680 ;  /* 0x009896800000895d */ /* 0x004fea0003900000 */
[----:B------:R-:W2:Y:S02]  /*78a0*/  @!P0 SYNCS.PHASECHK.TRANS64 P0, [R0+URZ], R2 ;  /* 0x00000002000085a7 */ /* 0x000ea400080010ff */
[----:B--2---:R-:W-:Y:S05]  /*78b0*/  @!P0 BRA `(.L_x_170) ;  /* 0xfffffffc00f08947 */ /* 0x004fea000383ffff */
[----:B------:R-:W-:Y:S05]  /*78c0*/  BRA `(.L_x_171) ;  /* 0xffffffc800e87947 */ /* 0x000fea000383ffff */
.L_x_90:
[----:B--2---:R2:W3:Y:S02]  /*78d0*/  SYNCS.PHASECHK.TRANS64.TRYWAIT P0, [R3+URZ+0x140], R0 ;  /* 0x00014000030075a7 */ /* 0x0044e400080011ff */
[----:B---3--:R-:W-:Y:S05]  /*78e0*/  @!P0 NANOSLEEP.SYNCS 0x989680 ;  /* 0x009896800000895d */ /* 0x008fea0003900000 */
[----:B------:R-:W3:Y:S02]  /*78f0*/  @!P0 SYNCS.PHASECHK.TRANS64 P0, [R3+URZ+0x140], R0 ;  /* 0x00014000030085a7 */ /* 0x000ee400080010ff */
[----:B---3--:R-:W-:Y:S05]  /*7900*/  @!P0 BRA `(.L_x_90) ;  /* 0xfffffffc00f08947 */ /* 0x008fea000383ffff */
[----:B------:R-:W-:Y:S05]  /*7910*/  BRA `(.L_x_172) ;  /* 0xffffffd000107947 */ /* 0x000fea000383ffff */
.L_x_93:
[----:B--2---:R-:W-:Y:S07]  /*7920*/  MOV R0, UR17 ;  /* 0x0000001100007c02 */ /* 0x004fee0008000f00 */
.L_x_173:
[----:B--2---:R2:W3:Y:S02]  /*7930*/  SYNCS.PHASECHK.TRANS64.TRYWAIT P1, [R0+URZ+0x138], R3 ;  /* 0x00013803000075a7 */ /* 0x0044e400080211ff */
[----:B---3--:R-:W-:Y:S05]  /*7940*/  @!P1 NANOSLEEP.SYNCS 0x989680 ;  /* 0x009896800000995d */ /* 0x008fea0003900000 */
[----:B------:R-:W3:Y:S02]  /*7950*/  @!P1 SYNCS.PHASECHK.TRANS64 P1, [R0+URZ+0x138], R3 ;  /* 0x00013803000095a7 */ /* 0x000ee400080210ff */
[----:B---3--:R-:W-:Y:S05]  /*7960*/  @!P1 BRA `(.L_x_173) ;  /* 0xfffffffc00f09947 */ /* 0x008fea000383ffff */
[----:B------:R-:W-:Y:S05]  /*7970*/  BRA `(.L_x_92) ;  /* 0xffffffd400847947 */ /* 0x000fea000383ffff */
.L_x_96:
[----:B--2---:R-:W-:Y:S07]  /*7980*/  MOV R0, UR17 ;  /* 0x0000001100007c02 */ /* 0x004fee0008000f00 */
.L_x_174:
[----:B--2---:R2:W3:Y:S02]  /*7990*/  SYNCS.PHASECHK.TRANS64.TRYWAIT P0, [R0+URZ+0x128], R2 ;  /* 0x00012802000075a7 */ /* 0x0044e400080011ff */
[----:B---3--:R-:W-:Y:S05]  /*79a0*/  @!P0 NANOSLEEP.SYNCS 0x989680 ;  /* 0x009896800000895d */ /* 0x008fea0003900000 */
[----:B------:R-:W3:Y:S02]  /*79b0*/  @!P0 SYNCS.PHASECHK.TRANS64 P0, [R0+URZ+0x128], R2 ;  /* 0x00012802000085a7 */ /* 0x000ee400080010ff */
[----:B---3--:R-:W-:Y:S05]  /*79c0*/  @!P0 BRA `(.L_x_174) ;  /* 0xfffffffc00f08947 */ /* 0x008fea000383ffff */
[----:B------:R-:W-:Y:S05]  /*79d0*/  BRA `(.L_x_175) ;  /* 0xffffffd400d87947 */ /* 0x000fea000383ffff */
.L_x_99:
[----:B--2---:R2:W3:Y:S02]  /*79e0*/  SYNCS.PHASECHK.TRANS64.TRYWAIT P0, [R8+URZ+0x140], R0 ;  /* 0x00014000080075a7 */ /* 0x0044e400080011ff */
[----:B---3--:R-:W-:Y:S05]  /*79f0*/  @!P0 NANOSLEEP.SYNCS 0x989680 ;  /* 0x009896800000895d */ /* 0x008fea0003900000 */
[----:B------:R-:W3:Y:S02]  /*7a00*/  @!P0 SYNCS.PHASECHK.TRANS64 P0, [R8+URZ+0x140], R0 ;  /* 0x00014000080085a7 */ /* 0x000ee400080010ff */
[----:B---3--:R-:W-:Y:S05]  /*7a10*/  @!P0 BRA `(.L_x_99) ;  /* 0xfffffffc00f08947 */ /* 0x008fea000383ffff */
[----:B------:R-:W-:Y:S05]  /*7a20*/  BRA `(.L_x_176) ;  /* 0xffffffdc00107947 */ /* 0x000fea000383ffff */
.L_x_110:
[----:B-1----:R-:W-:Y:S04]  /*7a30*/  MOV R0, UR44 ;  /* 0x0000002c00007c02 */ /* 0x002fe80008000f00 */
[----:B------:R1:W2:Y:S03]  /*7a40*/  SYNCS.PHASECHK.TRANS64.TRYWAIT P1, [R0+URZ+0x120], R4 ;  /* 0x00012004000075a7 */ /* 0x0002a600080211ff */
[----:B--2---:R-:W-:Y:S05]  /*7a50*/  @!P1 NANOSLEEP.SYNCS 0x989680 ;  /* 0x009896800000995d */ /* 0x004fea0003900000 */
[----:B------:R-:W2:Y:S02]  /*7a60*/  @!P1 SYNCS.PHASECHK.TRANS64 P1, [R0+URZ+0x120], R4 ;  /* 0x00012004000095a7 */ /* 0x000ea400080210ff */
[----:B--2---:R-:W-:Y:S05]  /*7a70*/  @!P1 BRA `(.L_x_110) ;  /* 0xfffffffc00ec9947 */ /* 0x004fea000383ffff */
[----:B------:R-:W-:Y:S05]  /*7a80*/  BRA `(.L_x_109) ;  /* 0xffffffe800507947 */ /* 0x000fea000383ffff */
.L_x_112:
[----:B------:R1:W1:Y:S02]  /*7a90*/  SYNCS.PHASECHK.TRANS64.TRYWAIT P1, [R17+URZ+0x160], R3 ;  /* 0x00016003110075a7 */ /* 0x00026400080211ff */
[----:B-1----:R-:W-:Y:S05]  /*7aa0*/  @!P1 NANOSLEEP.SYNCS 0x989680 ;  /* 0x009896800000995d */ /* 0x002fea0003900000 */
[----:B------:R-:W1:Y:S02]  /*7ab0*/  @!P1 SYNCS.PHASECHK.TRANS64 P1, [R17+URZ+0x160], R3 ;  /* 0x00016003110095a7 */ /* 0x000e6400080210ff */
[----:B-1----:R-:W-:Y:S05]  /*7ac0*/  @!P1 BRA `(.L_x_112) ;  /* 0xfffffffc00f09947 */ /* 0x002fea000383ffff */
[----:B------:R-:W-:Y:S05]  /*7ad0*/  BRA `(.L_x_111) ;  /* 0xffffffe800887947 */ /* 0x000fea000383ffff */
        .weak           $__internal_0_$__cuda_sm10x_tcgen05_guardrail_trap_col_being_dealloced_not_returned_by_alloc
        .type           $__internal_0_$__cuda_sm10x_tcgen05_guardrail_trap_col_being_dealloced_not_returned_by_alloc,@function
        .size           $__internal_0_$__cuda_sm10x_tcgen05_guardrail_trap_col_being_dealloced_not_returned_by_alloc,($__internal_1_$__cuda_sm10x_tcgen05_guardrail_trap_phase_invalid_during_alloc - $__internal_0_$__cuda_sm10x_tcgen05_guardrail_trap_col_being_dealloced_not_returned_by_alloc)
$__internal_0_$__cuda_sm10x_tcgen05_guardrail_trap_col_being_dealloced_not_returned_by_alloc:
[----:B------:R-:W-:Y:S05]  /*7ae0*/  BPT.TRAP 0x1 ;  /* 0x000000040000795c */ /* 0x000fea0000300000 */
[----:B------:R-:W-:-:S04]  /*7af0*/  HFMA2 R3, -RZ, RZ, 0, 0 ;  /* 0x00000000ff037431 */ /* 0x000fc800000001ff */
[----:B------:R-:W-:Y:S05]  /*7b00*/  RET.REL.NODEC R2 `(_ZN7cutlass13device_kernelINS_4gemm6kernel13GemmUniversalIN4cute5tupleIJiiiiEEENS1_10collective13CollectiveMmaINS1_35MainloopSm100TmaUmmaWarpSpecializedILi18ELi2ELi4ENS5_IJNS4_1CILi2EEENSA_ILi1EEESC_EEEEENS5_IJNSA_ILi64EEENSA_ILi32EEENSA_ILi128EEEEEENS_12float_e4m3_tENS5_IJlSC_lEEESJ_SK_NS4_8TiledMMAINS4_8MMA_AtomIJNS4_10MMA_TraitsINS4_19SM100_MMA_F8F6F4_SSEJSJ_SJ_fSF_SG_NS4_17integral_constantINS4_4UMMA5MajorELSR_0EEESS_NSP_INSQ_7ScaleInELST_0EEESU_EEEEEENS4_6LayoutINS5_IJSC_SC_SC_EEENS5_IJNSA_ILi0EEESZ_SZ_EEEEENS5_IJNS4_10UnderscoreES12_S12_EEEEENS4_13SM90_TMA_LOADENS4_14ComposedLayoutINS4_7SwizzleILi3ELi4ELi3EEENS4_18smem_ptr_flag_bitsILi8EEENSX_INS5_IJNSA_ILi8EEESH_EEENS5_IJSH_SC_EEEEEEEvNS4_8identityENS4_23SM90_TMA_LOAD_MULTICASTES1F_vS1G_EENS_8epilogue10collective18CollectiveEpilogueINS1J_23Sm100TmaWarpSpecializedILi1ELi1ELi16ELb0ELb0EEEJSI_NS5_IJNSX_ISF_SC_EENSX_ISG_SC_EEEEESJ_SK_SJ_SK_NS1J_6fusion15FusionCallbacksIS1N_NS1R_17LinearCombinationISJ_fSJ_fLNS_15FloatRoundStyleE2EEESI_S1Q_JEEENS4_5SM1004TMEM4LOAD26SM100_TMEM_LOAD_16dp32b16xES15_NS16_INS17_ILi1ELi4ELi3EEES1A_NSX_INS5_IJS1B_SG_EEENS5_IJSG_SC_EEEEEEENS4_39AutoVectorizingCopyWithAssumedAlignmentILi128EEENS4_14SM90_TMA_STOREES25_S27_S27_EEEvvEEEEvNT_6ParamsE) ;  /* 0xffffff84023c7950 */ /* 0x000fea0003c3ffff */
        .weak           $__internal_1_$__cuda_sm10x_tcgen05_guardrail_trap_phase_invalid_during_alloc
        .type           $__internal_1_$__cuda_sm10x_tcgen05_guardrail_trap_phase_invalid_during_alloc,@function
        .size           $__internal_1_$__cuda_sm10x_tcgen05_guardrail_trap_phase_invalid_during_alloc,($__internal_2_$__cuda_sm10x_tcgen05_guardrail_trap_unallocated_columns_being_dealloced - $__internal_1_$__cuda_sm10x_tcgen05_guardrail_trap_phase_invalid_during_alloc)
$__internal_1_$__cuda_sm10x_tcgen05_guardrail_trap_phase_invalid_during_alloc:
[----:B------:R-:W-:Y:S05]  /*7b10*/  BPT.TRAP 0x1 ;  /* 0x000000040000795c */ /* 0x000fea0000300000 */
[----:B------:R-:W-:-:S04]  /*7b20*/  MOV R5, 0x0 ;  /* 0x0000000000057802 */ /* 0x000fc80000000f00 */
[----:B------:R-:W-:Y:S05]  /*7b30*/  RET.REL.NODEC R4 `(_ZN7cutlass13device_kernelINS_4gemm6kernel13GemmUniversalIN4cute5tupleIJiiiiEEENS1_10collective13CollectiveMmaINS1_35MainloopSm100TmaUmmaWarpSpecializedILi18ELi2ELi4ENS5_IJNS4_1CILi2EEENSA_ILi1EEESC_EEEEENS5_IJNSA_ILi64EEENSA_ILi32EEENSA_ILi128EEEEEENS_12float_e4m3_tENS5_IJlSC_lEEESJ_SK_NS4_8TiledMMAINS4_8MMA_AtomIJNS4_10MMA_TraitsINS4_19SM100_MMA_F8F6F4_SSEJSJ_SJ_fSF_SG_NS4_17integral_constantINS4_4UMMA5MajorELSR_0EEESS_NSP_INSQ_7ScaleInELST_0EEESU_EEEEEENS4_6LayoutINS5_IJSC_SC_SC_EEENS5_IJNSA_ILi0EEESZ_SZ_EEEEENS5_IJNS4_10UnderscoreES12_S12_EEEEENS4_13SM90_TMA_LOADENS4_14ComposedLayoutINS4_7SwizzleILi3ELi4ELi3EEENS4_18smem_ptr_flag_bitsILi8EEENSX_INS5_IJNSA_ILi8EEESH_EEENS5_IJSH_SC_EEEEEEEvNS4_8identityENS4_23SM90_TMA_LOAD_MULTICASTES1F_vS1G_EENS_8epilogue10collective18CollectiveEpilogueINS1J_23Sm100TmaWarpSpecializedILi1ELi1ELi16ELb0ELb0EEEJSI_NS5_IJNSX_ISF_SC_EENSX_ISG_SC_EEEEESJ_SK_SJ_SK_NS1J_6fusion15FusionCallbacksIS1N_NS1R_17LinearCombinationISJ_fSJ_fLNS_15FloatRoundStyleE2EEESI_S1Q_JEEENS4_5SM1004TMEM4LOAD26SM100_TMEM_LOAD_16dp32b16xES15_NS16_INS17_ILi1ELi4ELi3EEES1A_NSX_INS5_IJS1B_SG_EEENS5_IJSG_SC_EEEEEEENS4_39AutoVectorizingCopyWithAssumedAlignmentILi128EEENS4_14SM90_TMA_STOREES25_S27_S27_EEEvvEEEEvNT_6ParamsE) ;  /* 0xffffff8404307950 */ /* 0x000fea0003c3ffff */
        .weak           $__internal_2_$__cuda_sm10x_tcgen05_guardrail_trap_unallocated_columns_being_dealloced
        .type           $__internal_2_$__cuda_sm10x_tcgen05_guardrail_trap_unallocated_columns_being_dealloced,@function
        .size           $__internal_2_$__cuda_sm10x_tcgen05_guardrail_trap_unallocated_columns_being_dealloced,(.L_x_178 - $__internal_2_$__cuda_sm10x_tcgen05_guardrail_trap_unallocated_columns_being_dealloced)
$__internal_2_$__cuda_sm10x_tcgen05_guardrail_trap_unallocated_columns_being_dealloced:
[----:B------:R-:W-:Y:S05]  /*7b40*/  BPT.TRAP 0x1 ;  /* 0x000000040000795c */ /* 0x000fea0000300000 */
[----:B------:R-:W-:-:S04]  /*7b50*/  HFMA2 R3, -RZ, RZ, 0, 0 ;  /* 0x00000000ff037431 */ /* 0x000fc800000001ff */
[----:B------:R-:W-:Y:S05]  /*7b60*/  RET.REL.NODEC R2 `(_ZN7cutlass13device_kernelINS_4gemm6kernel13GemmUniversalIN4cute5tupleIJiiiiEEENS1_10collective13CollectiveMmaINS1_35MainloopSm100TmaUmmaWarpSpecializedILi18ELi2ELi4ENS5_IJNS4_1CILi2EEENSA_ILi1EEESC_EEEEENS5_IJNSA_ILi64EEENSA_ILi32EEENSA_ILi128EEEEEENS_12float_e4m3_tENS5_IJlSC_lEEESJ_SK_NS4_8TiledMMAINS4_8MMA_AtomIJNS4_10MMA_TraitsINS4_19SM100_MMA_F8F6F4_SSEJSJ_SJ_fSF_SG_NS4_17integral_constantINS4_4UMMA5MajorELSR_0EEESS_NSP_INSQ_7ScaleInELST_0EEESU_EEEEEENS4_6LayoutINS5_IJSC_SC_SC_EEENS5_IJNSA_ILi0EEESZ_SZ_EEEEENS5_IJNS4_10UnderscoreES12_S12_EEEEENS4_13SM90_TMA_LOADENS4_14ComposedLayoutINS4_7SwizzleILi3ELi4ELi3EEENS4_18smem_ptr_flag_bitsILi8EEENSX_INS5_IJNSA_ILi8EEESH_EEENS5_IJSH_SC_EEEEEEEvNS4_8identityENS4_23SM90_TMA_LOAD_MULTICASTES1F_vS1G_EENS_8epilogue10collective18CollectiveEpilogueINS1J_23Sm100TmaWarpSpecializedILi1ELi1ELi16ELb0ELb0EEEJSI_NS5_IJNSX_ISF_SC_EENSX_ISG_SC_EEEEESJ_SK_SJ_SK_NS1J_6fusion15FusionCallbacksIS1N_NS1R_17LinearCombinationISJ_fSJ_fLNS_15FloatRoundStyleE2EEESI_S1Q_JEEENS4_5SM1004TMEM4LOAD26SM100_TMEM_LOAD_16dp32b16xES15_NS16_INS17_ILi1ELi4ELi3EEES1A_NSX_INS5_IJS1B_SG_EEENS5_IJSG_SC_EEEEEEENS4_39AutoVectorizingCopyWithAssumedAlignmentILi128EEENS4_14SM90_TMA_STOREES25_S27_S27_EEEvvEEEEvNT_6ParamsE) ;  /* 0xffffff8402247950 */ /* 0x000fea0003c3ffff */
.L_x_177:
[----:B------:R-:W-:-:S00]  /*7b70*/  BRA `(.L_x_177) ;  /* 0xfffffffc00fc7947 */ /* 0x000fc0000383ffff */
[----:B------:R-:W-:-:S00]  /*7b80*/  NOP ;  /* 0x0000000000007918 */ /* 0x000fc00000000000 */
[----:B------:R-:W-:-:S00]  /*7b90*/  NOP ;  /* 0x0000000000007918 */ /* 0x000fc00000000000 */
[----:B------:R-:W-:-:S00]  /*7ba0*/  NOP ;  /* 0x0000000000007918 */ /* 0x000fc00000000000 */
[----:B------:R-:W-:-:S00]  /*7bb0*/  NOP ;  /* 0x0000000000007918 */ /* 0x000fc00000000000 */
[----:B------:R-:W-:-:S00]  /*7bc0*/  NOP ;  /* 0x0000000000007918 */ /* 0x000fc00000000000 */
[----:B------:R-:W-:-:S00]  /*7bd0*/  NOP ;  /* 0x0000000000007918 */ /* 0x000fc00000000000 */
[----:B------:R-:W-:-:S00]  /*7be0*/  NOP ;  /* 0x0000000000007918 */ /* 0x000fc00000000000 */
[----:B------:R-:W-:-:S00]  /*7bf0*/  NOP ;  /* 0x0000000000007918 */ /* 0x000fc00000000000 */
.L_x_178:


//--------------------- .nv.global.init           --------------------------
	.section	.nv.global.init,"aw",@progbits
.nv.global.init:
	.type		$str$27,@object
	.size		$str$27,($str$28 - $str$27)
$str$27:
        /*0000*/ 	.byte	0x28, 0x61, 0x64, 0x64, 0x72, 0x65, 0x73, 0x73, 0x20, 0x26, 0x20, 0x6d, 0x61, 0x73, 0x6b, 0x29
        /*0010*/ 	.byte	0x20, 0x3d, 0x3d, 0x20, 0x30, 0x00
	.type		$str$28,@object
	.size		$str$28,($str$26 - $str$28)
$str$28:
        /*0016*/ 	.byte	0x2f, 0x74, 0x6d, 0x70, 0x2f, 0x63, 0x75, 0x74, 0x6c, 0x61, 0x73, 0x73, 0x5f, 0x73, 0x77, 0x65
        /*0026*/ 	.byte	0x65, 0x70, 0x5f, 0x73, 0x72, 0x63, 0x2f, 0x69, 0x6e, 0x63, 0x6c, 0x75, 0x64, 0x65, 0x2f, 0x63
        /*0036*/ 	.byte	0x75, 0x74, 0x65, 0x2f, 0x70, 0x6f, 0x69, 0x6e, 0x74, 0x65, 0x72, 0x5f, 0x66, 0x6c, 0x61, 0x67
        /*0046*/ 	.byte	0x67, 0x65, 0x64, 0x2e, 0x68, 0x70, 0x70, 0x00
	.type		$str$26,@object
	.size		$str$26,($str$25 - $str$26)
$str$26:
        /*004e*/ 	.byte	0x2f, 0x74, 0x6d, 0x70, 0x2f, 0x63, 0x75, 0x74, 0x6c, 0x61, 0x73, 0x73, 0x5f, 0x73, 0x77, 0x65
        /*005e*/ 	.byte	0x65, 0x70, 0x5f, 0x73, 0x72, 0x63, 0x2f, 0x69, 0x6e, 0x63, 0x6c, 0x75, 0x64, 0x65, 0x2f, 0x63
        /*006e*/ 	.byte	0x75, 0x74, 0x65, 0x2f, 0x61, 0x74, 0x6f, 0x6d, 0x2f, 0x63, 0x6f, 0x70, 0x79, 0x5f, 0x74, 0x72
        /*007e*/ 	.byte	0x61, 0x69, 0x74, 0x73, 0x5f, 0x73, 0x6d, 0x31, 0x30, 0x30, 0x2e, 0x68, 0x70, 0x70, 0x00
	.type		$str$25,@object
	.size		$str$25,(__unnamed_1 - $str$25)
$str$25:
        /*008d*/ 	.byte	0x28, 0x28, 0x75, 0x69, 0x6e, 0x74, 0x33, 0x32, 0x5f, 0x74, 0x28, 0x74, 0x68, 0x72, 0x65, 0x61
        /*009d*/ 	.byte	0x64, 0x49, 0x64, 0x78, 0x2e, 0x78, 0x29, 0x20, 0x2f, 0x20, 0x33, 0x32, 0x29, 0x20, 0x25, 0x20
        /*00ad*/ 	.byte	0x34, 0x29, 0x20, 0x3d, 0x3d, 0x20, 0x28, 0x28, 0x28, 0x74, 0x6d, 0x65, 0x6d, 0x5f, 0x61, 0x64
        /*00bd*/ 	.byte	0x64, 0x72, 0x20, 0x3e, 0x3e, 0x20, 0x31, 0x36, 0x29, 0x20, 0x2f, 0x20, 0x33, 0x32, 0x29, 0x20
        /*00cd*/ 	.byte	0x25, 0x20, 0x34, 0x29, 0x00
	.type		__unnamed_1,@object
	.size		__unnamed_1,(__unnamed_2 - __unnamed_1)
__unnamed_1:
        /*00d2*/ 	.byte	0x61, 0x75, 0x74, 0x6f, 0x20, 0x63, 0x75, 0x74, 0x65, 0x3a, 0x3a, 0x61, 0x73, 0x5f, 0x70, 0x6f
        /* <DEDUP_REMOVED lines=24> */
        /*0262*/ 	.byte	0x3c, 0x32, 0x30, 0x34, 0x38, 0x3e, 0x3e, 0x3e, 0x3e, 0x5d, 0x00
	.type		__unnamed_2,@object
	.size		__unnamed_2,(.L_2 - __unnamed_2)
__unnamed_2:
        /* <DEDUP_REMOVED lines=37> */
        /*04bd*/ 	.byte	0x3a, 0x43, 0x3c, 0x30, 0x3e, 0x3e, 0x3e, 0x3e, 0x5d, 0x00
.L_2:


//--------------------- .nv.shared._ZN7cutlass13device_kernelINS_4gemm6kernel13GemmUniversalIN4cute5tupleIJiiiiEEENS1_10collective13CollectiveMmaINS1_35MainloopSm100TmaUmmaWarpSpecializedILi18ELi2ELi4ENS5_IJNS4_1CILi2EEENSA_ILi1EEESC_EEEEENS5_IJNSA_ILi64EEENSA_ILi32EEENSA_ILi128EEEEEENS_12float_e4m3_tENS5_IJlSC_lEEESJ_SK_NS4_8TiledMMAINS4_8MMA_AtomIJNS4_10MMA_TraitsINS4_19SM100_MMA_F8F6F4_SSEJSJ_SJ_fSF_SG_NS4_17integral_constantINS4_4UMMA5MajorELSR_0EEESS_NSP_INSQ_7ScaleInELST_0EEESU_EEEEEENS4_6LayoutINS5_IJSC_SC_SC_EEENS5_IJNSA_ILi0EEESZ_SZ_EEEEENS5_IJNS4_10UnderscoreES12_S12_EEEEENS4_13SM90_TMA_LOADENS4_14ComposedLayoutINS4_7SwizzleILi3ELi4ELi3EEENS4_18smem_ptr_flag_bitsILi8EEENSX_INS5_IJNSA_ILi8EEESH_EEENS5_IJSH_SC_EEEEEEEvNS4_8identityENS4_23SM90_TMA_LOAD_MULTICASTES1F_vS1G_EENS_8epilogue10collective18CollectiveEpilogueINS1J_23Sm100TmaWarpSpecializedILi1ELi1ELi16ELb0ELb0EEEJSI_NS5_IJNSX_ISF_SC_EENSX_ISG_SC_EEEEESJ_SK_SJ_SK_NS1J_6fusion15FusionCallbacksIS1N_NS1R_17LinearCombinationISJ_fSJ_fLNS_15FloatRoundStyleE2EEESI_S1Q_JEEENS4_5SM1004TMEM4LOAD26SM100_TMEM_LOAD_16dp32b16xES15_NS16_INS17_ILi1ELi4ELi3EEES1A_NSX_INS5_IJS1B_SG_EEENS5_IJSG_SC_EEEEEEENS4_39AutoVectorizingCopyWithAssumedAlignmentILi128EEENS4_14SM90_TMA_STOREES25_S27_S27_EEEvvEEEEvNT_6ParamsE --------------------------
	.section	.nv.shared._ZN7cutlass13device_kernelINS_4gemm6kernel13GemmUniversalIN4cute5tupleIJiiiiEEENS1_10collective13CollectiveMmaINS1_35MainloopSm100TmaUmmaWarpSpecializedILi18ELi2ELi4ENS5_IJNS4_1CILi2EEENSA_ILi1EEESC_EEEEENS5_IJNSA_ILi64EEENSA_ILi32EEENSA_ILi128EEEEEENS_12float_e4m3_tENS5_IJlSC_lEEESJ_SK_NS4_8TiledMMAINS4_8MMA_AtomIJNS4_10MMA_TraitsINS4_19SM100_MMA_F8F6F4_SSEJSJ_SJ_fSF_SG_NS4_17integral_constantINS4_4UMMA5MajorELSR_0EEESS_NSP_INSQ_7ScaleInELST_0EEESU_EEEEEENS4_6LayoutINS5_IJSC_SC_SC_EEENS5_IJNSA_ILi0EEESZ_SZ_EEEEENS5_IJNS4_10UnderscoreES12_S12_EEEEENS4_13SM90_TMA_LOADENS4_14ComposedLayoutINS4_7SwizzleILi3ELi4ELi3EEENS4_18smem_ptr_flag_bitsILi8EEENSX_INS5_IJNSA_ILi8EEESH_EEENS5_IJSH_SC_EEEEEEEvNS4_8identityENS4_23SM90_TMA_LOAD_MULTICASTES1F_vS1G_EENS_8epilogue10collective18CollectiveEpilogueINS1J_23Sm100TmaWarpSpecializedILi1ELi1ELi16ELb0ELb0EEEJSI_NS5_IJNSX_ISF_SC_EENSX_ISG_SC_EEEEESJ_SK_SJ_SK_NS1J_6fusion15FusionCallbacksIS1N_NS1R_17LinearCombinationISJ_fSJ_fLNS_15FloatRoundStyleE2EEESI_S1Q_JEEENS4_5SM1004TMEM4LOAD26SM100_TMEM_LOAD_16dp32b16xES15_NS16_INS17_ILi1ELi4ELi3EEES1A_NSX_INS5_IJS1B_SG_EEENS5_IJSG_SC_EEEEEEENS4_39AutoVectorizingCopyWithAssumedAlignmentILi128EEENS4_14SM90_TMA_STOREES25_S27_S27_EEEvvEEEEvNT_6ParamsE,"aw",@nobits
	.sectionflags	@""
	.align	16
	.zero		1024


//--------------------- .nv.shared.reserved.0     --------------------------
	.section	.nv.shared.reserved.0,"aw",@nobits
	.weak		__nv_reservedSMEM_offset_0_alias
	.size		__nv_reservedSMEM_offset_0_alias, 0, 64
	.other		__nv_reservedSMEM_offset_0_alias,@"STO_CUDA_RESERVED_SHARED STV_DEFAULT"
__nv_reservedSMEM_offset_0_alias:
	.zero		0
.nv.shared.reserved.0:
	.zero		64
	.weak		__nv_reservedSMEM_tcgen05_partition
	.type		__nv_reservedSMEM_tcgen05_partition,@object
	.size		__nv_reservedSMEM_tcgen05_partition,(.L_0 - __nv_reservedSMEM_tcgen05_partition)
__nv_reservedSMEM_tcgen05_partition:
	.zero		32
.L_0:


//--------------------- .nv.global                --------------------------
	.section	.nv.global,"aw",@nobits
.nv.global:
	.type		_ZN40_INTERNAL_cbb69450_4_k_cu_03bcf3ce_213524cute1_E,@object
	.size		_ZN40_INTERNAL_cbb69450_4_k_cu_03bcf3ce_213524cute1_E,(_ZN40_INTERNAL_cbb69450_4_k_cu_03bcf3ce_213524cuda3std3__45__cpo6cbeginE - _ZN40_INTERNAL_cbb69450_4_k_cu_03bcf3ce_213524cute1_E)
_ZN40_INTERNAL_cbb69450_4_k_cu_03bcf3ce_213524cute1_E:
	.zero		1
	.type		_ZN40_INTERNAL_cbb69450_4_k_cu_03bcf3ce_213524cuda3std3__45__cpo6cbeginE,@object
	.size		_ZN40_INTERNAL_cbb69450_4_k_cu_03bcf3ce_213524cuda3std3__45__cpo6cbeginE,(_ZN40_INTERNAL_cbb69450_4_k_cu_03bcf3ce_213524cuda3std3__48in_placeE - _ZN40_INTERNAL_cbb69450_4_k_cu_03bcf3ce_213524cuda3std3__45__cpo6cbeginE)
_ZN40_INTERNAL_cbb69450_4_k_cu_03bcf3ce_213524cuda3std3__45__cpo6cbeginE:
	.zero		1
	.type		_ZN40_INTERNAL_cbb69450_4_k_cu_03bcf3ce_213524cuda3std3__48in_placeE,@object
	.size		_ZN40_INTERNAL_cbb69450_4_k_cu_03bcf3ce_213524cuda3std3__48in_placeE,(_ZN40_INTERNAL_cbb69450_4_k_cu_03bcf3ce_213524cuda3std6ranges3__45__cpo9iter_moveE - _ZN40_INTERNAL_cbb69450_4_k_cu_03bcf3ce_213524cuda3std3__48in_placeE)
_ZN40_INTERNAL_cbb69450_4_k_cu_03bcf3ce_213524cuda3std3__48in_placeE:
	.zero		1
	.type		_ZN40_INTERNAL_cbb69450_4_k_cu_03bcf3ce_213524cuda3std6ranges3__45__cpo9iter_moveE,@object
	.size		_ZN40_INTERNAL_cbb69450_4_k_cu_03bcf3ce_213524cuda3std6ranges3__45__cpo9iter_moveE,(_ZN40_INTERNAL_cbb69450_4_k_cu_03bcf3ce_213524cuda3std3__45__cpo5beginE - _ZN40_INTERNAL_cbb69450_4_k_cu_03bcf3ce_213524cuda3std6ranges3__45__cpo9iter_moveE)
_ZN40_INTERNAL_cbb69450_4_k_cu_03bcf3ce_213524cuda3std6ranges3__45__cpo9iter_moveE:
	.zero		1
	.type		_ZN40_INTERNAL_cbb69450_4_k_cu_03bcf3ce_213524cuda3std3__45__cpo5beginE,@object
	.size		_ZN40_INTERNAL_cbb69450_4_k_cu_03bcf3ce_213524cuda3std3__45__cpo5beginE,(_ZN40_INTERNAL_cbb69450_4_k_cu_03bcf3ce_213524cuda3std3__442_GLOBAL__N__cbb69450_4_k_cu_03bcf3ce_213526ignoreE - _ZN40_INTERNAL_cbb69450_4_k_cu_03bcf3ce_213524cuda3std3__45__cpo5beginE)
_ZN40_INTERNAL_cbb69450_4_k_cu_03bcf3ce_213524cuda3std3__45__cpo5beginE:
	.zero		1
	.type		_ZN40_INTERNAL_cbb69450_4_k_cu_03bcf3ce_213524cuda3std3__442_GLOBAL__N__cbb69450_4_k_cu_03bcf3ce_213526ignoreE,@object
	.size		_ZN40_INTERNAL_cbb69450_4_k_cu_03bcf3ce_213524cuda3std3__442_GLOBAL__N__cbb69450_4_k_cu_03bcf3ce_213526ignoreE,(_ZN40_INTERNAL_cbb69450_4_k_cu_03bcf3ce_213524cute7productE - _ZN40_INTERNAL_cbb69450_4_k_cu_03bcf3ce_213524cuda3std3__442_GLOBAL__N__cbb69450_4_k_cu_03bcf3ce_213526ignoreE)
_ZN40_INTERNAL_cbb69450_4_k_cu_03bcf3ce_213524cuda3std3__442_GLOBAL__N__cbb69450_4_k_cu_03bcf3ce_213526ignoreE:
	.zero		1
	.type		_ZN40_INTERNAL_cbb69450_4_k_cu_03bcf3ce_213524cute7productE,@object
	.size		_ZN40_INTERNAL_cbb69450_4_k_cu_03bcf3ce_213524cute7productE,(_ZN40_INTERNAL_cbb69450_4_k_cu_03bcf3ce_213524cuda3std3__45__cpo3endE - _ZN40_INTERNAL_cbb69450_4_k_cu_03bcf3ce_213524cute7productE)
_ZN40_INTERNAL_cbb69450_4_k_cu_03bcf3ce_213524cute7productE:
	.zero		1
	.type		_ZN40_INTERNAL_cbb69450_4_k_cu_03bcf3ce_213524cuda3std3__45__cpo3endE,@object
	.size		_ZN40_INTERNAL_cbb69450_4_k_cu_03bcf3ce_213524cuda3std3__45__cpo3endE,(_ZN40_INTERNAL_cbb69450_4_k_cu_03bcf3ce_213524cuda3std3__419piecewise_constructE - _ZN40_INTERNAL_cbb69450_4_k_cu_03bcf3ce_213524cuda3std3__45__cpo3endE)
_ZN40_INTERNAL_cbb69450_4_k_cu_03bcf3ce_213524cuda3std3__45__cpo3endE:
	.zero		1
	.type		_ZN40_INTERNAL_cbb69450_4_k_cu_03bcf3ce_213524cuda3std3__419piecewise_constructE,@object
	.size		_ZN40_INTERNAL_cbb69450_4_k_cu_03bcf3ce_213524cuda3std3__419piecewise_constructE,(_ZN40_INTERNAL_cbb69450_4_k_cu_03bcf3ce_213524cuda3std3__45__cpo4cendE - _ZN40_INTERNAL_cbb69450_4_k_cu_03bcf3ce_213524cuda3std3__419piecewise_constructE)
_ZN40_INTERNAL_cbb69450_4_k_cu_03bcf3ce_213524cuda3std3__419piecewise_constructE:
	.zero		1
	.type		_ZN40_INTERNAL_cbb69450_4_k_cu_03bcf3ce_213524cuda3std3__45__cpo4cendE,@object
	.size		_ZN40_INTERNAL_cbb69450_4_k_cu_03bcf3ce_213524cuda3std3__45__cpo4cendE,(_ZN40_INTERNAL_cbb69450_4_k_cu_03bcf3ce_213524cuda3std6ranges3__45__cpo4swapE - _ZN40_INTERNAL_cbb69450_4_k_cu_03bcf3ce_213524cuda3std3__45__cpo4cendE)
_ZN40_INTERNAL_cbb69450_4_k_cu_03bcf3ce_213524cuda3std3__45__cpo4cendE:
	.zero		1
	.type		_ZN40_INTERNAL_cbb69450_4_k_cu_03bcf3ce_213524cuda3std6ranges3__45__cpo4swapE,@object
	.size		_ZN40_INTERNAL_cbb69450_4_k_cu_03bcf3ce_213524cuda3std6ranges3__45__cpo4swapE,(.L_10 - _ZN40_INTERNAL_cbb69450_4_k_cu_03bcf3ce_213524cuda3std6ranges3__45__cpo4swapE)
_ZN40_INTERNAL_cbb69450_4_k_cu_03bcf3ce_213524cuda3std6ranges3__45__cpo4swapE:
	.zero		1
.L_10:


//--------------------- .nv.constant0._ZN7cutlass13device_kernelINS_4gemm6kernel13GemmUniversalIN4cute5tupleIJiiiiEEENS1_10collective13CollectiveMmaINS1_35MainloopSm100TmaUmmaWarpSpecializedILi18ELi2ELi4ENS5_IJNS4_1CILi2EEENSA_ILi1EEESC_EEEEENS5_IJNSA_ILi64EEENSA_ILi32EEENSA_ILi128EEEEEENS_12float_e4m3_tENS5_IJlSC_lEEESJ_SK_NS4_8TiledMMAINS4_8MMA_AtomIJNS4_10MMA_TraitsINS4_19SM100_MMA_F8F6F4_SSEJSJ_SJ_fSF_SG_NS4_17integral_constantINS4_4UMMA5MajorELSR_0EEESS_NSP_INSQ_7ScaleInELST_0EEESU_EEEEEENS4_6LayoutINS5_IJSC_SC_SC_EEENS5_IJNSA_ILi0EEESZ_SZ_EEEEENS5_IJNS4_10UnderscoreES12_S12_EEEEENS4_13SM90_TMA_LOADENS4_14ComposedLayoutINS4_7SwizzleILi3ELi4ELi3EEENS4_18smem_ptr_flag_bitsILi8EEENSX_INS5_IJNSA_ILi8EEESH_EEENS5_IJSH_SC_EEEEEEEvNS4_8identityENS4_23SM90_TMA_LOAD_MULTICASTES1F_vS1G_EENS_8epilogue10collective18CollectiveEpilogueINS1J_23Sm100TmaWarpSpecializedILi1ELi1ELi16ELb0ELb0EEEJSI_NS5_IJNSX_ISF_SC_EENSX_ISG_SC_EEEEESJ_SK_SJ_SK_NS1J_6fusion15FusionCallbacksIS1N_NS1R_17LinearCombinationISJ_fSJ_fLNS_15FloatRoundStyleE2EEESI_S1Q_JEEENS4_5SM1004TMEM4LOAD26SM100_TMEM_LOAD_16dp32b16xES15_NS16_INS17_ILi1ELi4ELi3EEES1A_NSX_INS5_IJS1B_SG_EEENS5_IJSG_SC_EEEEEEENS4_39AutoVectorizingCopyWithAssumedAlignmentILi128EEENS4_14SM90_TMA_STOREES25_S27_S27_EEEvvEEEEvNT_6ParamsE --------------------------
	.section	.nv.constant0._ZN7cutlass13device_kernelINS_4gemm6kernel13GemmUniversalIN4cute5tupleIJiiiiEEENS1_10collective13CollectiveMmaINS1_35MainloopSm100TmaUmmaWarpSpecializedILi18ELi2ELi4ENS5_IJNS4_1CILi2EEENSA_ILi1EEESC_EEEEENS5_IJNSA_ILi64EEENSA_ILi32EEENSA_ILi128EEEEEENS_12float_e4m3_tENS5_IJlSC_lEEESJ_SK_NS4_8TiledMMAINS4_8MMA_AtomIJNS4_10MMA_TraitsINS4_19SM100_MMA_F8F6F4_SSEJSJ_SJ_fSF_SG_NS4_17integral_constantINS4_4UMMA5MajorELSR_0EEESS_NSP_INSQ_7ScaleInELST_0EEESU_EEEEEENS4_6LayoutINS5_IJSC_SC_SC_EEENS5_IJNSA_ILi0EEESZ_SZ_EEEEENS5_IJNS4_10UnderscoreES12_S12_EEEEENS4_13SM90_TMA_LOADENS4_14ComposedLayoutINS4_7SwizzleILi3ELi4ELi3EEENS4_18smem_ptr_flag_bitsILi8EEENSX_INS5_IJNSA_ILi8EEESH_EEENS5_IJSH_SC_EEEEEEEvNS4_8identityENS4_23SM90_TMA_LOAD_MULTICASTES1F_vS1G_EENS_8epilogue10collective18CollectiveEpilogueINS1J_23Sm100TmaWarpSpecializedILi1ELi1ELi16ELb0ELb0EEEJSI_NS5_IJNSX_ISF_SC_EENSX_ISG_SC_EEEEESJ_SK_SJ_SK_NS1J_6fusion15FusionCallbacksIS1N_NS1R_17LinearCombinationISJ_fSJ_fLNS_15FloatRoundStyleE2EEESI_S1Q_JEEENS4_5SM1004TMEM4LOAD26SM100_TMEM_LOAD_16dp32b16xES15_NS16_INS17_ILi1ELi4ELi3EEES1A_NSX_INS5_IJS1B_SG_EEENS5_IJSG_SC_EEEEEEENS4_39AutoVectorizingCopyWithAssumedAlignmentILi128EEENS4_14SM90_TMA_STOREES25_S27_S27_EEEvvEEEEvNT_6ParamsE,"a",@progbits
	.sectionflags	@""
	.align	4
.nv.constant0._ZN7cutlass13device_kernelINS_4gemm6kernel13GemmUniversalIN4cute5tupleIJiiiiEEENS1_10collective13CollectiveMmaINS1_35MainloopSm100TmaUmmaWarpSpecializedILi18ELi2ELi4ENS5_IJNS4_1CILi2EEENSA_ILi1EEESC_EEEEENS5_IJNSA_ILi64EEENSA_ILi32EEENSA_ILi128EEEEEENS_12float_e4m3_tENS5_IJlSC_lEEESJ_SK_NS4_8TiledMMAINS4_8MMA_AtomIJNS4_10MMA_TraitsINS4_19SM100_MMA_F8F6F4_SSEJSJ_SJ_fSF_SG_NS4_17integral_constantINS4_4UMMA5MajorELSR_0EEESS_NSP_INSQ_7ScaleInELST_0EEESU_EEEEEENS4_6LayoutINS5_IJSC_SC_SC_EEENS5_IJNSA_ILi0EEESZ_SZ_EEEEENS5_IJNS4_10UnderscoreES12_S12_EEEEENS4_13SM90_TMA_LOADENS4_14ComposedLayoutINS4_7SwizzleILi3ELi4ELi3EEENS4_18smem_ptr_flag_bitsILi8EEENSX_INS5_IJNSA_ILi8EEESH_EEENS5_IJSH_SC_EEEEEEEvNS4_8identityENS4_23SM90_TMA_LOAD_MULTICASTES1F_vS1G_EENS_8epilogue10collective18CollectiveEpilogueINS1J_23Sm100TmaWarpSpecializedILi1ELi1ELi16ELb0ELb0EEEJSI_NS5_IJNSX_ISF_SC_EENSX_ISG_SC_EEEEESJ_SK_SJ_SK_NS1J_6fusion15FusionCallbacksIS1N_NS1R_17LinearCombinationISJ_fSJ_fLNS_15FloatRoundStyleE2EEESI_S1Q_JEEENS4_5SM1004TMEM4LOAD26SM100_TMEM_LOAD_16dp32b16xES15_NS16_INS17_ILi1ELi4ELi3EEES1A_NSX_INS5_IJS1B_SG_EEENS5_IJSG_SC_EEEEEEENS4_39AutoVectorizingCopyWithAssumedAlignmentILi128EEENS4_14SM90_TMA_STOREES25_S27_S27_EEEvvEEEEvNT_6ParamsE:
	.zero		2944


//--------------------- SYMBOLS --------------------------

	.type		.nv.reservedSmem.offset0,@object
	.size		.nv.reservedSmem.offset0,0x4
	.type		.nv.reservedSmem.cap,@object
	.size		.nv.reservedSmem.cap,0x4
	.type		__assertfail,@function
